//
// Generated by NVIDIA NVVM Compiler
//
// Compiler Build ID: CL-36424714
// Cuda compilation tools, release 13.0, V13.0.88
// Based on NVVM 20.0.0
//

.version 9.0
.target sm_100
.address_size 64

	// .globl	_Z11convolutionPlS_S_iii
.extern .shared .align 16 .b8 temp[];

.visible .entry _Z11convolutionPlS_S_iii(
	.param .u64 .ptr .align 1 _Z11convolutionPlS_S_iii_param_0,
	.param .u64 .ptr .align 1 _Z11convolutionPlS_S_iii_param_1,
	.param .u64 .ptr .align 1 _Z11convolutionPlS_S_iii_param_2,
	.param .u32 _Z11convolutionPlS_S_iii_param_3,
	.param .u32 _Z11convolutionPlS_S_iii_param_4,
	.param .u32 _Z11convolutionPlS_S_iii_param_5
)
{
	.reg .pred 	%p<44>;
	.reg .b32 	%r<81>;
	.reg .b64 	%rd<120>;
	.reg .b64 	%fd<6>;

	ld.param.u64 	%rd42, [_Z11convolutionPlS_S_iii_param_0];
	ld.param.u64 	%rd43, [_Z11convolutionPlS_S_iii_param_1];
	ld.param.u32 	%r31, [_Z11convolutionPlS_S_iii_param_3];
	ld.param.u32 	%r33, [_Z11convolutionPlS_S_iii_param_5];
	cvta.to.global.u64 	%rd1, %rd43;
	cvta.to.global.u64 	%rd2, %rd42;
	mov.u32 	%r34, %ntid.x;
	mov.u32 	%r35, %ctaid.x;
	mov.u32 	%r1, %tid.x;
	mad.lo.s32 	%r36, %r34, %r35, %r1;
	cvt.u64.u32 	%rd3, %r36;
	cvt.rn.f64.s32 	%fd1, %r31;
	mul.f64 	%fd2, %fd1, %fd1;
	cvt.rn.f64.s32 	%fd3, %r33;
	div.rn.f64 	%fd4, %fd2, %fd3;
	cvt.rpi.f64.f64 	%fd5, %fd4;
	cvt.rzi.s32.f64 	%r2, %fd5;
	setp.lt.s32 	%p2, %r2, 1;
	@%p2 bra 	$L__BB0_17;
	mul.lo.s32 	%r3, %r31, %r31;
	and.b32  	%r4, %r2, 3;
	setp.lt.u32 	%p3, %r2, 4;
	mov.b32 	%r75, 0;
	@%p3 bra 	$L__BB0_12;
	and.b32  	%r75, %r2, 2147483644;
	mov.b32 	%r73, 0;
$L__BB0_3:
	mad.lo.s32 	%r7, %r73, %r33, %r1;
	setp.ge.s32 	%p4, %r7, %r3;
	@%p4 bra 	$L__BB0_5;
	mul.wide.s32 	%rd44, %r7, 8;
	add.s64 	%rd45, %rd1, %rd44;
	ld.global.u64 	%rd46, [%rd45];
	shl.b32 	%r39, %r7, 3;
	mov.u32 	%r40, temp;
	add.s32 	%r41, %r40, %r39;
	st.shared.u64 	[%r41], %rd46;
$L__BB0_5:
	add.s32 	%r8, %r7, %r33;
	setp.ge.s32 	%p5, %r8, %r3;
	@%p5 bra 	$L__BB0_7;
	mul.wide.s32 	%rd47, %r8, 8;
	add.s64 	%rd48, %rd1, %rd47;
	ld.global.u64 	%rd49, [%rd48];
	shl.b32 	%r42, %r8, 3;
	mov.u32 	%r43, temp;
	add.s32 	%r44, %r43, %r42;
	st.shared.u64 	[%r44], %rd49;
$L__BB0_7:
	add.s32 	%r9, %r8, %r33;
	setp.ge.s32 	%p6, %r9, %r3;
	@%p6 bra 	$L__BB0_9;
	mul.wide.s32 	%rd50, %r9, 8;
	add.s64 	%rd51, %rd1, %rd50;
	ld.global.u64 	%rd52, [%rd51];
	shl.b32 	%r45, %r9, 3;
	mov.u32 	%r46, temp;
	add.s32 	%r47, %r46, %r45;
	st.shared.u64 	[%r47], %rd52;
$L__BB0_9:
	add.s32 	%r10, %r9, %r33;
	setp.ge.s32 	%p7, %r10, %r3;
	@%p7 bra 	$L__BB0_11;
	mul.wide.s32 	%rd53, %r10, 8;
	add.s64 	%rd54, %rd1, %rd53;
	ld.global.u64 	%rd55, [%rd54];
	shl.b32 	%r48, %r10, 3;
	mov.u32 	%r49, temp;
	add.s32 	%r50, %r49, %r48;
	st.shared.u64 	[%r50], %rd55;
$L__BB0_11:
	add.s32 	%r73, %r73, 4;
	setp.ne.s32 	%p8, %r73, %r75;
	@%p8 bra 	$L__BB0_3;
$L__BB0_12:
	setp.eq.s32 	%p9, %r4, 0;
	@%p9 bra 	$L__BB0_17;
	mov.b32 	%r76, 0;
$L__BB0_14:
	.pragma "nounroll";
	mad.lo.s32 	%r15, %r75, %r33, %r1;
	setp.ge.s32 	%p10, %r15, %r3;
	@%p10 bra 	$L__BB0_16;
	mul.wide.s32 	%rd56, %r15, 8;
	add.s64 	%rd57, %rd1, %rd56;
	ld.global.u64 	%rd58, [%rd57];
	shl.b32 	%r52, %r15, 3;
	mov.u32 	%r53, temp;
	add.s32 	%r54, %r53, %r52;
	st.shared.u64 	[%r54], %rd58;
$L__BB0_16:
	add.s32 	%r75, %r75, 1;
	add.s32 	%r76, %r76, 1;
	setp.ne.s32 	%p11, %r76, %r4;
	@%p11 bra 	$L__BB0_14;
$L__BB0_17:
	bar.sync 	0;
	cvt.s64.s32 	%rd4, %r33;
	and.b64  	%rd59, %rd4, -4294967296;
	setp.ne.s64 	%p12, %rd59, 0;
	@%p12 bra 	$L__BB0_19;
	cvt.u32.u64 	%r55, %rd4;
	cvt.u32.u64 	%r56, %rd3;
	div.u32 	%r57, %r56, %r55;
	mul.lo.s32 	%r58, %r57, %r55;
	sub.s32 	%r59, %r56, %r58;
	cvt.u64.u32 	%rd104, %r57;
	cvt.u64.u32 	%rd105, %r59;
	bra.uni 	$L__BB0_20;
$L__BB0_19:
	div.s64 	%rd104, %rd3, %rd4;
	mul.lo.s64 	%rd60, %rd104, %rd4;
	sub.s64 	%rd105, %rd3, %rd60;
$L__BB0_20:
	shr.u32 	%r60, %r31, 31;
	add.s32 	%r61, %r31, %r60;
	shr.s32 	%r62, %r61, 1;
	cvt.s64.s32 	%rd62, %r62;
	sub.s64 	%rd11, %rd104, %rd62;
	sub.s64 	%rd12, %rd105, %rd62;
	setp.lt.s32 	%p13, %r31, 1;
	mov.b64 	%rd111, 0;
	@%p13 bra 	$L__BB0_49;
	and.b32  	%r18, %r31, 3;
	and.b32  	%r19, %r31, 2147483644;
	neg.s32 	%r20, %r19;
	shl.b32 	%r21, %r31, 3;
	mov.b64 	%rd111, 0;
	mov.b32 	%r77, 0;
$L__BB0_22:
	ld.param.u32 	%r72, [_Z11convolutionPlS_S_iii_param_4];
	setp.lt.u32 	%p14, %r31, 4;
	cvt.u64.u32 	%rd65, %r77;
	add.s64 	%rd66, %rd11, %rd65;
	setp.lt.s64 	%p15, %rd66, 0;
	cvt.s64.s32 	%rd67, %r72;
	setp.ge.s64 	%p16, %rd66, %rd67;
	or.pred  	%p1, %p15, %p16;
	mul.lo.s64 	%rd14, %rd66, %rd4;
	mov.b32 	%r80, 0;
	@%p14 bra 	$L__BB0_37;
	add.s64 	%rd68, %rd12, %rd14;
	shl.b64 	%rd69, %rd68, 3;
	add.s64 	%rd70, %rd2, %rd69;
	add.s64 	%rd107, %rd70, 16;
	mov.u32 	%r65, temp;
	mad.lo.s32 	%r66, %r21, %r77, %r65;
	add.s32 	%r78, %r66, 16;
	mov.u64 	%rd108, %rd12;
	mov.u32 	%r79, %r20;
$L__BB0_24:
	@%p1 bra 	$L__BB0_27;
	setp.lt.s64 	%p17, %rd108, 0;
	setp.ge.s64 	%p18, %rd108, %rd4;
	or.pred  	%p19, %p17, %p18;
	@%p19 bra 	$L__BB0_27;
	ld.global.u64 	%rd71, [%rd107+-16];
	ld.shared.u64 	%rd72, [%r78+-16];
	mad.lo.s64 	%rd111, %rd72, %rd71, %rd111;
$L__BB0_27:
	@%p1 bra 	$L__BB0_30;
	add.s64 	%rd73, %rd108, 1;
	setp.lt.s64 	%p20, %rd73, 0;
	setp.ge.s64 	%p21, %rd73, %rd4;
	or.pred  	%p22, %p20, %p21;
	@%p22 bra 	$L__BB0_30;
	ld.global.u64 	%rd74, [%rd107+-8];
	ld.shared.u64 	%rd75, [%r78+-8];
	mad.lo.s64 	%rd111, %rd75, %rd74, %rd111;
$L__BB0_30:
	@%p1 bra 	$L__BB0_33;
	add.s64 	%rd76, %rd108, 2;
	setp.lt.s64 	%p23, %rd76, 0;
	setp.ge.s64 	%p24, %rd76, %rd4;
	or.pred  	%p25, %p23, %p24;
	@%p25 bra 	$L__BB0_33;
	ld.global.u64 	%rd77, [%rd107];
	ld.shared.u64 	%rd78, [%r78];
	mad.lo.s64 	%rd111, %rd78, %rd77, %rd111;
$L__BB0_33:
	@%p1 bra 	$L__BB0_36;
	add.s64 	%rd79, %rd108, 3;
	setp.lt.s64 	%p26, %rd79, 0;
	setp.ge.s64 	%p27, %rd79, %rd4;
	or.pred  	%p28, %p26, %p27;
	@%p28 bra 	$L__BB0_36;
	ld.global.u64 	%rd80, [%rd107+8];
	ld.shared.u64 	%rd81, [%r78+8];
	mad.lo.s64 	%rd111, %rd81, %rd80, %rd111;
$L__BB0_36:
	add.s32 	%r79, %r79, 4;
	add.s64 	%rd108, %rd108, 4;
	add.s64 	%rd107, %rd107, 32;
	add.s32 	%r78, %r78, 32;
	setp.ne.s32 	%p29, %r79, 0;
	mov.u32 	%r80, %r19;
	@%p29 bra 	$L__BB0_24;
$L__BB0_37:
	setp.eq.s32 	%p30, %r18, 0;
	@%p30 bra 	$L__BB0_48;
	mad.lo.s32 	%r67, %r77, %r31, %r80;
	shl.b32 	%r68, %r67, 3;
	mov.u32 	%r69, temp;
	add.s32 	%r29, %r69, %r68;
	@%p1 bra 	$L__BB0_41;
	cvt.u64.u32 	%rd82, %r80;
	add.s64 	%rd31, %rd12, %rd82;
	setp.lt.s64 	%p31, %rd31, 0;
	setp.ge.s64 	%p32, %rd31, %rd4;
	or.pred  	%p33, %p31, %p32;
	@%p33 bra 	$L__BB0_41;
	add.s64 	%rd83, %rd31, %rd14;
	shl.b64 	%rd84, %rd83, 3;
	add.s64 	%rd85, %rd2, %rd84;
	ld.global.u64 	%rd86, [%rd85];
	ld.shared.u64 	%rd87, [%r29];
	mad.lo.s64 	%rd111, %rd87, %rd86, %rd111;
$L__BB0_41:
	setp.eq.s32 	%p34, %r18, 1;
	@%p34 bra 	$L__BB0_48;
	@%p1 bra 	$L__BB0_45;
	add.s32 	%r70, %r80, 1;
	cvt.u64.u32 	%rd88, %r70;
	add.s64 	%rd34, %rd12, %rd88;
	setp.lt.s64 	%p35, %rd34, 0;
	setp.ge.s64 	%p36, %rd34, %rd4;
	or.pred  	%p37, %p35, %p36;
	@%p37 bra 	$L__BB0_45;
	add.s64 	%rd89, %rd34, %rd14;
	shl.b64 	%rd90, %rd89, 3;
	add.s64 	%rd91, %rd90, %rd2;
	ld.global.u64 	%rd92, [%rd91];
	ld.shared.u64 	%rd93, [%r29+8];
	mad.lo.s64 	%rd111, %rd93, %rd92, %rd111;
$L__BB0_45:
	setp.eq.s32 	%p38, %r18, 2;
	or.pred  	%p39, %p38, %p1;
	@%p39 bra 	$L__BB0_48;
	add.s32 	%r71, %r80, 2;
	cvt.u64.u32 	%rd94, %r71;
	add.s64 	%rd37, %rd12, %rd94;
	setp.lt.s64 	%p40, %rd37, 0;
	setp.ge.s64 	%p41, %rd37, %rd4;
	or.pred  	%p42, %p40, %p41;
	@%p42 bra 	$L__BB0_48;
	add.s64 	%rd95, %rd37, %rd14;
	shl.b64 	%rd96, %rd95, 3;
	add.s64 	%rd97, %rd96, %rd2;
	ld.global.u64 	%rd98, [%rd97];
	ld.shared.u64 	%rd99, [%r29+16];
	mad.lo.s64 	%rd111, %rd99, %rd98, %rd111;
$L__BB0_48:
	add.s32 	%r77, %r77, 1;
	setp.ne.s32 	%p43, %r77, %r31;
	@%p43 bra 	$L__BB0_22;
$L__BB0_49:
	ld.param.u64 	%rd103, [_Z11convolutionPlS_S_iii_param_2];
	cvta.to.global.u64 	%rd100, %rd103;
	shl.b64 	%rd101, %rd3, 3;
	add.s64 	%rd102, %rd100, %rd101;
	st.global.u64 	[%rd102], %rd111;
	ret;

}


// ===== COMPILED SASS (sm_100) =====

	.target	sm_100

	.elftype	@"ET_EXEC"


//--------------------- .note.nv.tkinfo           --------------------------
	.section	.note.nv.tkinfo,"",@"SHT_NOTE"
	.sectionflags	@"SHF_NOTE_NV_TKINFO"
	.tkinfo
        /*0018*/ 	.word	0x00000002
        /*0030*/ 	.string	""
        /*0030*/ 	.string	"ptxas"
        /*0030*/ 	.string	"Cuda compilation tools, release 13.0, V13.0.88"
        /*0030*/ 	.string	"Build cuda_13.0.r13.0/compiler.36424714_0"
        /*0030*/ 	.string	"-arch sm_100 -m 64 "



//--------------------- .note.nv.cuinfo           --------------------------
	.section	.note.nv.cuinfo,"",@"SHT_NOTE"
	.sectionflags	@"SHF_NOTE_NV_CUINFO"
        /*0018*/ 	.short	0x0002
        /*001a*/ 	.short	0x0064
        /*001c*/ 	.short	0x0082
	.zero		2


//--------------------- .nv.info                  --------------------------
	.section	.nv.info,"",@"SHT_CUDA_INFO"
	.align	4


	//----- nvinfo : EIATTR_REGCOUNT
	.align		4
        /*0000*/ 	.byte	0x04, 0x2f
        /*0002*/ 	.short	(.L_1 - .L_0)
	.align		4
.L_0:
        /*0004*/ 	.word	index@(_Z11convolutionPlS_S_iii)
        /*0008*/ 	.word	0x0000001e


	//----- nvinfo : EIATTR_FRAME_SIZE
	.align		4
.L_1:
        /*000c*/ 	.byte	0x04, 0x11
        /*000e*/ 	.short	(.L_3 - .L_2)
	.align		4
.L_2:
        /*0010*/ 	.word	index@($__internal_1_$__cuda_sm20_div_s64)
        /*0014*/ 	.word	0x00000000


	//----- nvinfo : EIATTR_FRAME_SIZE
	.align		4
.L_3:
        /*0018*/ 	.byte	0x04, 0x11
        /*001a*/ 	.short	(.L_5 - .L_4)
	.align		4
.L_4:
        /*001c*/ 	.word	index@($__internal_0_$__cuda_sm20_div_rn_f64_full)
        /*0020*/ 	.word	0x00000000


	//----- nvinfo : EIATTR_FRAME_SIZE
	.align		4
.L_5:
        /*0024*/ 	.byte	0x04, 0x11
        /*0026*/ 	.short	(.L_7 - .L_6)
	.align		4
.L_6:
        /*0028*/ 	.word	index@(_Z11convolutionPlS_S_iii)
        /*002c*/ 	.word	0x00000000


	//----- nvinfo : EIATTR_MIN_STACK_SIZE
	.align		4
.L_7:
        /*0030*/ 	.byte	0x04, 0x12
        /*0032*/ 	.short	(.L_9 - .L_8)
	.align		4
.L_8:
        /*0034*/ 	.word	index@(_Z11convolutionPlS_S_iii)
        /*0038*/ 	.word	0x00000000
.L_9:


//--------------------- .nv.compat                --------------------------
	.section	.nv.compat,"",@"SHT_CUDA_COMPAT_INFO"
	.align	4
        /*0000*/ 	.byte	0x02, 0x09, 0x00, 0x00, 0x02, 0x02, 0x01, 0x00, 0x02, 0x05, 0x05, 0x00, 0x03, 0x07, 0x01, 0x01
        /*0010*/ 	.byte	0x02, 0x03, 0x00, 0x00, 0x02, 0x06, 0x01, 0x00, 0x04, 0x0b, 0x08, 0x00, 0x01, 0x00, 0x00, 0x00
        /*0020*/ 	.byte	0x00, 0x00, 0x00, 0x00


//--------------------- .nv.info._Z11convolutionPlS_S_iii --------------------------
	.section	.nv.info._Z11convolutionPlS_S_iii,"",@"SHT_CUDA_INFO"
	.sectionflags	@""
	.align	4


	//----- nvinfo : EIATTR_CUDA_API_VERSION
	.align		4
        /*0000*/ 	.byte	0x04, 0x37
        /*0002*/ 	.short	(.L_11 - .L_10)
.L_10:
        /*0004*/ 	.word	0x00000082


	//----- nvinfo : EIATTR_KPARAM_INFO
	.align		4
.L_11:
        /*0008*/ 	.byte	0x04, 0x17
        /*000a*/ 	.short	(.L_13 - .L_12)
.L_12:
        /*000c*/ 	.word	0x00000000
        /*0010*/ 	.short	0x0005
        /*0012*/ 	.short	0x0020
        /*0014*/ 	.byte	0x00, 0xf0, 0x11, 0x00


	//----- nvinfo : EIATTR_KPARAM_INFO
	.align		4
.L_13:
        /*0018*/ 	.byte	0x04, 0x17
        /*001a*/ 	.short	(.L_15 - .L_14)
.L_14:
        /*001c*/ 	.word	0x00000000
        /*0020*/ 	.short	0x0004
        /*0022*/ 	.short	0x001c
        /*0024*/ 	.byte	0x00, 0xf0, 0x11, 0x00


	//----- nvinfo : EIATTR_KPARAM_INFO
	.align		4
.L_15:
        /*0028*/ 	.byte	0x04, 0x17
        /*002a*/ 	.short	(.L_17 - .L_16)
.L_16:
        /*002c*/ 	.word	0x00000000
        /*0030*/ 	.short	0x0003
        /*0032*/ 	.short	0x0018
        /*0034*/ 	.byte	0x00, 0xf0, 0x11, 0x00


	//----- nvinfo : EIATTR_KPARAM_INFO
	.align		4
.L_17:
        /*0038*/ 	.byte	0x04, 0x17
        /*003a*/ 	.short	(.L_19 - .L_18)
.L_18:
        /*003c*/ 	.word	0x00000000
        /*0040*/ 	.short	0x0002
        /*0042*/ 	.short	0x0010
        /*0044*/ 	.byte	0x00, 0xf5, 0x21, 0x00


	//----- nvinfo : EIATTR_KPARAM_INFO
	.align		4
.L_19:
        /*0048*/ 	.byte	0x04, 0x17
        /*004a*/ 	.short	(.L_21 - .L_20)
.L_20:
        /*004c*/ 	.word	0x00000000
        /*0050*/ 	.short	0x0001
        /*0052*/ 	.short	0x0008
        /*0054*/ 	.byte	0x00, 0xf5, 0x21, 0x00


	//----- nvinfo : EIATTR_KPARAM_INFO
	.align		4
.L_21:
        /*0058*/ 	.byte	0x04, 0x17
        /*005a*/ 	.short	(.L_23 - .L_22)
.L_22:
        /*005c*/ 	.word	0x00000000
        /*0060*/ 	.short	0x0000
        /*0062*/ 	.short	0x0000
        /*0064*/ 	.byte	0x00, 0xf5, 0x21, 0x00


	//----- nvinfo : EIATTR_SPARSE_MMA_MASK
	.align		4
.L_23:
        /*0068*/ 	.byte	0x03, 0x50
        /*006a*/ 	.short	0x0000


	//----- nvinfo : EIATTR_MAXREG_COUNT
	.align		4
        /*006c*/ 	.byte	0x03, 0x1b
        /*006e*/ 	.short	0x00ff


	//----- nvinfo : EIATTR_NUM_BARRIERS
	.align		4
        /*0070*/ 	.byte	0x02, 0x4c
        /*0072*/ 	.byte	0x01
	.zero		1


	//----- nvinfo : EIATTR_MERCURY_ISA_VERSION
	.align		4
        /*0074*/ 	.byte	0x03, 0x5f
        /*0076*/ 	.short	0x0101


	//----- nvinfo : EIATTR_VRC_CTA_INIT_COUNT
	.align		4
        /*0078*/ 	.byte	0x02, 0x4a
	.zero		1
	.zero		1


	//----- nvinfo : EIATTR_EXIT_INSTR_OFFSETS
	.align		4
        /*007c*/ 	.byte	0x04, 0x1c
        /*007e*/ 	.short	(.L_25 - .L_24)


	//   ....[0]....
.L_24:
        /*0080*/ 	.word	0x000015c0


	//----- nvinfo : EIATTR_CRS_STACK_SIZE
	.align		4
.L_25:
        /*0084*/ 	.byte	0x04, 0x1e
        /*0086*/ 	.short	(.L_27 - .L_26)
.L_26:
        /*0088*/ 	.word	0x00000000


	//----- nvinfo : EIATTR_CBANK_PARAM_SIZE
	.align		4
.L_27:
        /*008c*/ 	.byte	0x03, 0x19
        /*008e*/ 	.short	0x0024


	//----- nvinfo : EIATTR_PARAM_CBANK
	.align		4
        /*0090*/ 	.byte	0x04, 0x0a
        /*0092*/ 	.short	(.L_29 - .L_28)
	.align		4
.L_28:
        /*0094*/ 	.word	index@(.nv.constant0._Z11convolutionPlS_S_iii)
        /*0098*/ 	.short	0x0380
        /*009a*/ 	.short	0x0024


	//----- nvinfo : EIATTR_SW_WAR
	.align		4
.L_29:
        /*009c*/ 	.byte	0x04, 0x36
        /*009e*/ 	.short	(.L_31 - .L_30)
.L_30:
        /*00a0*/ 	.word	0x00000008
.L_31:


//--------------------- .nv.callgraph             --------------------------
	.section	.nv.callgraph,"",@"SHT_CUDA_CALLGRAPH"
	.align	4
	.sectionentsize	8
	.align		4
        /*0000*/ 	.word	0x00000000
	.align		4
        /*0004*/ 	.word	0xffffffff
	.align		4
        /*0008*/ 	.word	0x00000000
	.align		4
        /*000c*/ 	.word	0xfffffffe
	.align		4
        /*0010*/ 	.word	0x00000000
	.align		4
        /*0014*/ 	.word	0xfffffffd
	.align		4
        /*0018*/ 	.word	0x00000000
	.align		4
        /*001c*/ 	.word	0xfffffffc


//--------------------- .text._Z11convolutionPlS_S_iii --------------------------
	.section	.text._Z11convolutionPlS_S_iii,"ax",@progbits
	.align	128
        .global         _Z11convolutionPlS_S_iii
        .type           _Z11convolutionPlS_S_iii,@function
        .size           _Z11convolutionPlS_S_iii,(.L_x_24 - _Z11convolutionPlS_S_iii)
        .other          _Z11convolutionPlS_S_iii,@"STO_CUDA_ENTRY STV_DEFAULT"
_Z11convolutionPlS_S_iii:
.text._Z11convolutionPlS_S_iii:
[----:B------:R-:W-:Y:S01]  /*0000*/  LDC R1, c[0x0][0x37c] ;  /* 0x0000df00ff017b82 */ /* 0x000fe20000000800 */
[----:B------:R-:W0:Y:S01]  /*0010*/  LDCU UR4, c[0x0][0x3a0] ;  /* 0x00007400ff0477ac */ /* 0x000e220008000800 */
[----:B------:R-:W-:Y:S01]  /*0020*/  IMAD.MOV.U32 R2, RZ, RZ, 0x1 ;  /* 0x00000001ff027424 */ /* 0x000fe200078e00ff */
[----:B------:R-:W1:Y:S01]  /*0030*/  S2R R13, SR_CTAID.X ;  /* 0x00000000000d7919 */ /* 0x000e620000002500 */
[----:B------:R-:W1:Y:S01]  /*0040*/  S2R R0, SR_TID.X ;  /* 0x0000000000007919 */ /* 0x000e620000002100 */
[----:B0-----:R-:W0:Y:S01]  /*0050*/  I2F.F64 R4, UR4 ;  /* 0x0000000400047d12 */ /* 0x001e220008201c00 */
[----:B------:R-:W2:Y:S07]  /*0060*/  LDCU UR4, c[0x0][0x398] ;  /* 0x00007300ff0477ac */ /* 0x000eae0008000800 */
[----:B0-----:R-:W0:Y:S02]  /*0070*/  MUFU.RCP64H R3, R5 ;  /* 0x0000000500037308 */ /* 0x001e240000001800 */
[----:B0-----:R-:W-:-:S08]  /*0080*/  DFMA R6, -R4, R2, 1 ;  /* 0x3ff000000406742b */ /* 0x001fd00000000102 */
[----:B------:R-:W-:Y:S02]  /*0090*/  DFMA R8, R6, R6, R6 ;  /* 0x000000060608722b */ /* 0x000fe40000000006 */
[----:B--2---:R-:W0:Y:S01]  /*00a0*/  I2F.F64 R6, UR4 ;  /* 0x0000000400067d12 */ /* 0x004e220008201c00 */
[----:B------:R-:W1:Y:S05]  /*00b0*/  LDCU UR4, c[0x0][0x360] ;  /* 0x00006c00ff0477ac */ /* 0x000e6a0008000800 */
[----:B------:R-:W-:-:S08]  /*00c0*/  DFMA R8, R2, R8, R2 ;  /* 0x000000080208722b */ /* 0x000fd00000000002 */
[----:B------:R-:W-:Y:S02]  /*00d0*/  DFMA R2, -R4, R8, 1 ;  /* 0x3ff000000402742b */ /* 0x000fe40000000108 */
[----:B0-----:R-:W-:-:S06]  /*00e0*/  DMUL R6, R6, R6 ;  /* 0x0000000606067228 */ /* 0x001fcc0000000000 */
[----:B------:R-:W-:-:S04]  /*00f0*/  DFMA R2, R8, R2, R8 ;  /* 0x000000020802722b */ /* 0x000fc80000000008 */
[----:B------:R-:W-:-:S04]  /*0100*/  FSETP.GEU.AND P1, PT, |R7|, 6.5827683646048100446e-37, PT ;  /* 0x036000000700780b */ /* 0x000fc80003f2e200 */
[----:B------:R-:W-:-:S08]  /*0110*/  DMUL R8, R6, R2 ;  /* 0x0000000206087228 */ /* 0x000fd00000000000 */
[----:B------:R-:W-:-:S08]  /*0120*/  DFMA R10, -R4, R8, R6 ;  /* 0x00000008040a722b */ /* 0x000fd00000000106 */
[----:B------:R-:W-:Y:S01]  /*0130*/  DFMA R2, R2, R10, R8 ;  /* 0x0000000a0202722b */ /* 0x000fe20000000008 */
[----:B-1----:R-:W-:-:S09]  /*0140*/  IMAD R10, R13, UR4, R0 ;  /* 0x000000040d0a7c24 */ /* 0x002fd2000f8e0200 */
[----:B------:R-:W-:-:S05]  /*0150*/  FFMA R8, RZ, R5, R3 ;  /* 0x00000005ff087223 */ /* 0x000fca0000000003 */
[----:B------:R-:W-:-:S13]  /*0160*/  FSETP.GT.AND P0, PT, |R8|, 1.469367938527859385e-39, PT ;  /* 0x001000000800780b */ /* 0x000fda0003f04200 */
[----:B------:R-:W-:Y:S05]  /*0170*/  @P0 BRA P1, `(.L_x_0) ;  /* 0x0000000000080947 */ /* 0x000fea0000800000 */
[----:B------:R-:W-:-:S07]  /*0180*/  MOV R12, 0x1a0 ;  /* 0x000001a0000c7802 */ /* 0x000fce0000000f00 */
[----:B------:R-:W-:Y:S05]  /*0190*/  CALL.REL.NOINC `($__internal_0_$__cuda_sm20_div_rn_f64_full) ;  /* 0x00000014000c7944 */ /* 0x000fea0003c00000 */
.L_x_0:
[----:B------:R-:W0:Y:S01]  /*01a0*/  F2I.F64.CEIL R2, R2 ;  /* 0x0000000200027311 */ /* 0x000e220000309100 */
[----:B------:R-:W1:Y:S01]  /*01b0*/  LDCU.64 UR6, c[0x0][0x358] ;  /* 0x00006b00ff0677ac */ /* 0x000e620008000a00 */
[----:B0-----:R-:W-:-:S13]  /*01c0*/  ISETP.GE.AND P0, PT, R2, 0x1, PT ;  /* 0x000000010200780c */ /* 0x001fda0003f06270 */
[----:B-1----:R-:W-:Y:S05]  /*01d0*/  @!P0 BRA `(.L_x_1) ;  /* 0x0000000400188947 */ /* 0x002fea0003800000 */
[----:B------:R-:W0:Y:S01]  /*01e0*/  LDCU UR5, c[0x0][0x398] ;  /* 0x00007300ff0577ac */ /* 0x000e220008000800 */
[C---:B------:R-:W-:Y:S01]  /*01f0*/  ISETP.GE.U32.AND P1, PT, R2.reuse, 0x4, PT ;  /* 0x000000040200780c */ /* 0x040fe20003f26070 */
[----:B------:R-:W-:Y:S01]  /*0200*/  IMAD.MOV.U32 R13, RZ, RZ, RZ ;  /* 0x000000ffff0d7224 */ /* 0x000fe200078e00ff */
[----:B------:R-:W-:-:S04]  /*0210*/  LOP3.LUT R18, R2, 0x3, RZ, 0xc0, !PT ;  /* 0x0000000302127812 */ /* 0x000fc800078ec0ff */
[----:B------:R-:W-:Y:S01]  /*0220*/  ISETP.NE.AND P0, PT, R18, RZ, PT ;  /* 0x000000ff1200720c */ /* 0x000fe20003f05270 */
[----:B0-----:R-:W-:-:S06]  /*0230*/  UIMAD UR5, UR5, UR5, URZ ;  /* 0x00000005050572a4 */ /* 0x001fcc000f8e02ff */
[----:B------:R-:W-:Y:S06]  /*0240*/  @!P1 BRA `(.L_x_2) ;  /* 0x0000000000b89947 */ /* 0x000fec0003800000 */
[----:B------:R-:W0:Y:S01]  /*0250*/  LDC R15, c[0x0][0x3a0] ;  /* 0x0000e800ff0f7b82 */ /* 0x000e220000000800 */
[----:B------:R-:W-:Y:S01]  /*0260*/  LOP3.LUT R13, R2, 0x7ffffffc, RZ, 0xc0, !PT ;  /* 0x7ffffffc020d7812 */ /* 0x000fe200078ec0ff */
[----:B------:R-:W-:-:S06]  /*0270*/  UMOV UR4, URZ ;  /* 0x000000ff00047c82 */ /* 0x000fcc0008000000 */
.L_x_3:
[----:B0-----:R-:W-:-:S04]  /*0280*/  IMAD R12, R15, UR4, R0 ;  /* 0x000000040f0c7c24 */ /* 0x001fc8000f8e0200 */
[C---:B------:R-:W-:Y:S01]  /*0290*/  IMAD.IADD R14, R12.reuse, 0x1, R15 ;  /* 0x000000010c0e7824 */ /* 0x040fe200078e020f */
[----:B------:R-:W-:-:S03]  /*02a0*/  ISETP.GE.AND P1, PT, R12, UR5, PT ;  /* 0x000000050c007c0c */ /* 0x000fc6000bf26270 */
[C---:B------:R-:W-:Y:S01]  /*02b0*/  IMAD.IADD R16, R14.reuse, 0x1, R15 ;  /* 0x000000010e107824 */ /* 0x040fe200078e020f */
[----:B------:R-:W-:-:S03]  /*02c0*/  ISETP.GE.AND P2, PT, R14, UR5, PT ;  /* 0x000000050e007c0c */ /* 0x000fc6000bf46270 */
[C---:B-1----:R-:W-:Y:S01]  /*02d0*/  IMAD.IADD R17, R16.reuse, 0x1, R15 ;  /* 0x0000000110117824 */ /* 0x042fe200078e020f */
[----:B------:R-:W-:-:S04]  /*02e0*/  ISETP.GE.AND P3, PT, R16, UR5, PT ;  /* 0x0000000510007c0c */ /* 0x000fc8000bf66270 */
[----:B------:R-:W-:Y:S01]  /*02f0*/  ISETP.GE.AND P4, PT, R17, UR5, PT ;  /* 0x0000000511007c0c */ /* 0x000fe2000bf86270 */
[----:B------:R-:W0:Y:S08]  /*0300*/  @!P1 LDC.64 R8, c[0x0][0x388] ;  /* 0x0000e200ff089b82 */ /* 0x000e300000000a00 */
[----:B------:R-:W1:Y:S08]  /*0310*/  @!P2 LDC.64 R4, c[0x0][0x388] ;  /* 0x0000e200ff04ab82 */ /* 0x000e700000000a00 */
[----:B------:R-:W2:Y:S08]  /*0320*/  @!P3 LDC.64 R2, c[0x0][0x388] ;  /* 0x0000e200ff02bb82 */ /* 0x000eb00000000a00 */
[----:B------:R-:W3:Y:S01]  /*0330*/  @!P4 LDC.64 R6, c[0x0][0x388] ;  /* 0x0000e200ff06cb82 */ /* 0x000ee20000000a00 */
[----:B0-----:R-:W-:-:S06]  /*0340*/  @!P1 IMAD.WIDE R8, R12, 0x8, R8 ;  /* 0x000000080c089825 */ /* 0x001fcc00078e0208 */
[----:B------:R-:W4:Y:S01]  /*0350*/  @!P1 LDG.E.64 R8, desc[UR6][R8.64] ;  /* 0x0000000608089981 */ /* 0x000f22000c1e1b00 */
[----:B-1----:R-:W-:-:S06]  /*0360*/  @!P2 IMAD.WIDE R4, R14, 0x8, R4 ;  /* 0x000000080e04a825 */ /* 0x002fcc00078e0204 */
[----:B------:R-:W5:Y:S01]  /*0370*/  @!P2 LDG.E.64 R4, desc[UR6][R4.64] ;  /* 0x000000060404a981 */ /* 0x000f62000c1e1b00 */
[----:B--2---:R-:W-:-:S06]  /*0380*/  @!P3 IMAD.WIDE R2, R16, 0x8, R2 ;  /* 0x000000081002b825 */ /* 0x004fcc00078e0202 */
[----:B------:R-:W2:Y:S01]  /*0390*/  @!P3 LDG.E.64 R2, desc[UR6][R2.64] ;  /* 0x000000060202b981 */ /* 0x000ea2000c1e1b00 */
[----:B---3--:R-:W-:-:S06]  /*03a0*/  @!P4 IMAD.WIDE R6, R17, 0x8, R6 ;  /* 0x000000081106c825 */ /* 0x008fcc00078e0206 */
[----:B------:R-:W3:Y:S01]  /*03b0*/  @!P4 LDG.E.64 R6, desc[UR6][R6.64] ;  /* 0x000000060606c981 */ /* 0x000ee2000c1e1b00 */
[----:B------:R-:W0:Y:S01]  /*03c0*/  @!P1 S2R R20, SR_CgaCtaId ;  /* 0x0000000000149919 */ /* 0x000e220000008800 */
[----:B------:R-:W1:Y:S01]  /*03d0*/  @!P2 S2R R22, SR_CgaCtaId ;  /* 0x000000000016a919 */ /* 0x000e620000008800 */
[----:B------:R-:W1:Y:S01]  /*03e0*/  @!P3 S2R R24, SR_CgaCtaId ;  /* 0x000000000018b919 */ /* 0x000e620000008800 */
[----:B------:R-:W1:Y:S01]  /*03f0*/  @!P4 S2R R26, SR_CgaCtaId ;  /* 0x00000000001ac919 */ /* 0x000e620000008800 */
[----:B------:R-:W-:Y:S02]  /*0400*/  @!P1 MOV R19, 0x400 ;  /* 0x0000040000139802 */ /* 0x000fe40000000f00 */
[----:B------:R-:W-:Y:S02]  /*0410*/  @!P2 MOV R21, 0x400 ;  /* 0x000004000015a802 */ /* 0x000fe40000000f00 */
[----:B------:R-:W-:Y:S02]  /*0420*/  @!P3 MOV R23, 0x400 ;  /* 0x000004000017b802 */ /* 0x000fe40000000f00 */
[----:B------:R-:W-:Y:S01]  /*0430*/  @!P4 MOV R25, 0x400 ;  /* 0x000004000019c802 */ /* 0x000fe20000000f00 */
[----:B------:R-:W-:Y:S01]  /*0440*/  UIADD3 UR4, UPT, UPT, UR4, 0x4, URZ ;  /* 0x0000000404047890 */ /* 0x000fe2000fffe0ff */
[----:B0-----:R-:W-:-:S02]  /*0450*/  @!P1 LEA R19, R20, R19, 0x18 ;  /* 0x0000001314139211 */ /* 0x001fc400078ec0ff */
[----:B-1----:R-:W-:-:S03]  /*0460*/  @!P2 LEA R21, R22, R21, 0x18 ;  /* 0x000000151615a211 */ /* 0x002fc600078ec0ff */
[----:B------:R-:W-:Y:S01]  /*0470*/  @!P1 IMAD R19, R12, 0x8, R19 ;  /* 0x000000080c139824 */ /* 0x000fe200078e0213 */
[----:B------:R-:W-:Y:S01]  /*0480*/  @!P3 LEA R23, R24, R23, 0x18 ;  /* 0x000000171817b211 */ /* 0x000fe200078ec0ff */
[----:B------:R-:W-:Y:S01]  /*0490*/  @!P2 IMAD R21, R14, 0x8, R21 ;  /* 0x000000080e15a824 */ /* 0x000fe200078e0215 */
[----:B------:R-:W-:-:S03]  /*04a0*/  @!P4 LEA R26, R26, R25, 0x18 ;  /* 0x000000191a1ac211 */ /* 0x000fc600078ec0ff */
[----:B------:R-:W-:Y:S02]  /*04b0*/  @!P3 IMAD R23, R16, 0x8, R23 ;  /* 0x000000081017b824 */ /* 0x000fe400078e0217 */
[----:B------:R-:W-:Y:S01]  /*04c0*/  @!P4 IMAD R17, R17, 0x8, R26 ;  /* 0x000000081111c824 */ /* 0x000fe200078e021a */
[----:B----4-:R1:W-:Y:S04]  /*04d0*/  @!P1 STS.64 [R19], R8 ;  /* 0x0000000813009388 */ /* 0x0103e80000000a00 */
[----:B-----5:R1:W-:Y:S01]  /*04e0*/  @!P2 STS.64 [R21], R4 ;  /* 0x000000041500a388 */ /* 0x0203e20000000a00 */
[----:B------:R-:W-:-:S03]  /*04f0*/  ISETP.NE.AND P1, PT, R13, UR4, PT ;  /* 0x000000040d007c0c */ /* 0x000fc6000bf25270 */
[----:B--2---:R1:W-:Y:S04]  /*0500*/  @!P3 STS.64 [R23], R2 ;  /* 0x000000021700b388 */ /* 0x0043e80000000a00 */
[----:B---3--:R1:W-:Y:S06]  /*0510*/  @!P4 STS.64 [R17], R6 ;  /* 0x000000061100c388 */ /* 0x0083ec0000000a00 */
[----:B------:R-:W-:Y:S05]  /*0520*/  @P1 BRA `(.L_x_3) ;  /* 0xfffffffc00541947 */ /* 0x000fea000383ffff */
.L_x_2:
[----:B------:R-:W-:Y:S05]  /*0530*/  @!P0 BRA `(.L_x_1) ;  /* 0x0000000000408947 */ /* 0x000fea0003800000 */
[----:B------:R-:W0:Y:S01]  /*0540*/  LDCU UR8, c[0x0][0x3a0] ;  /* 0x00007400ff0877ac */ /* 0x000e220008000800 */
[----:B------:R-:W-:-:S05]  /*0550*/  UMOV UR4, URZ ;  /* 0x000000ff00047c82 */ /* 0x000fca0008000000 */
.L_x_4:
[----:B01----:R-:W-:-:S05]  /*0560*/  IMAD R5, R13, UR8, R0 ;  /* 0x000000080d057c24 */ /* 0x003fca000f8e0200 */
[----:B------:R-:W-:-:S13]  /*0570*/  ISETP.GE.AND P0, PT, R5, UR5, PT ;  /* 0x0000000505007c0c */ /* 0x000fda000bf06270 */
[----:B------:R-:W0:Y:S02]  /*0580*/  @!P0 LDC.64 R2, c[0x0][0x388] ;  /* 0x0000e200ff028b82 */ /* 0x000e240000000a00 */
[----:B0-----:R-:W-:-:S06]  /*0590*/  @!P0 IMAD.WIDE R2, R5, 0x8, R2 ;  /* 0x0000000805028825 */ /* 0x001fcc00078e0202 */
[----:B------:R-:W2:Y:S01]  /*05a0*/  @!P0 LDG.E.64 R2, desc[UR6][R2.64] ;  /* 0x0000000602028981 */ /* 0x000ea2000c1e1b00 */
[----:B------:R-:W-:Y:S01]  /*05b0*/  @!P0 MOV R4, 0x400 ;  /* 0x0000040000048802 */ /* 0x000fe20000000f00 */
[----:B------:R-:W-:Y:S01]  /*05c0*/  UIADD3 UR4, UPT, UPT, UR4, 0x1, URZ ;  /* 0x0000000104047890 */ /* 0x000fe2000fffe0ff */
[----:B------:R-:W-:Y:S01]  /*05d0*/  VIADD R13, R13, 0x1 ;  /* 0x000000010d0d7836 */ /* 0x000fe20000000000 */
[----:B------:R-:W0:Y:S02]  /*05e0*/  @!P0 S2R R7, SR_CgaCtaId ;  /* 0x0000000000078919 */ /* 0x000e240000008800 */
[----:B0-----:R-:W-:-:S04]  /*05f0*/  @!P0 LEA R4, R7, R4, 0x18 ;  /* 0x0000000407048211 */ /* 0x001fc800078ec0ff */
[----:B------:R-:W-:-:S05]  /*0600*/  @!P0 LEA R5, R5, R4, 0x3 ;  /* 0x0000000405058211 */ /* 0x000fca00078e18ff */
[----:B--2---:R2:W-:Y:S01]  /*0610*/  @!P0 STS.64 [R5], R2 ;  /* 0x0000000205008388 */ /* 0x0045e20000000a00 */
[----:B------:R-:W-:-:S13]  /*0620*/  ISETP.NE.AND P0, PT, R18, UR4, PT ;  /* 0x0000000412007c0c */ /* 0x000fda000bf05270 */
[----:B--2---:R-:W-:Y:S05]  /*0630*/  @P0 BRA `(.L_x_4) ;  /* 0xfffffffc00c80947 */ /* 0x004fea000383ffff */
.L_x_1:
[----:B------:R-:W0:Y:S02]  /*0640*/  LDCU UR4, c[0x0][0x3a0] ;  /* 0x00007400ff0477ac */ /* 0x000e240008000800 */
[----:B0-----:R-:W-:-:S04]  /*0650*/  USHF.R.S32.HI UR8, URZ, 0x1f, UR4 ;  /* 0x0000001fff087899 */ /* 0x001fc80008011404 */
[----:B------:R-:W-:Y:S01]  /*0660*/  UISETP.NE.U32.AND UP0, UPT, UR8, URZ, UPT ;  /* 0x000000ff0800728c */ /* 0x000fe2000bf05070 */
[----:B------:R-:W-:Y:S08]  /*0670*/  BAR.SYNC.DEFER_BLOCKING 0x0 ;  /* 0x0000000000007b1d */ /* 0x000ff00000010000 */
[----:B------:R-:W-:Y:S05]  /*0680*/  BRA.U UP0, `(.L_x_5) ;  /* 0x00000001005c7547 */ /* 0x000fea000b800000 */
[----:B------:R-:W0:Y:S01]  /*0690*/  I2F.U32.RP R0, UR4 ;  /* 0x0000000400007d06 */ /* 0x000e220008209000 */
[----:B------:R-:W-:Y:S01]  /*06a0*/  ISETP.NE.U32.AND P2, PT, RZ, UR4, PT ;  /* 0x00000004ff007c0c */ /* 0x000fe2000bf45070 */
[----:B-1----:R-:W-:-:S06]  /*06b0*/  IMAD.MOV.U32 R6, RZ, RZ, RZ ;  /* 0x000000ffff067224 */ /* 0x002fcc00078e00ff */
[----:B0-----:R-:W0:Y:S02]  /*06c0*/  MUFU.RCP R0, R0 ;  /* 0x0000000000007308 */ /* 0x001e240000001000 */
[----:B0-----:R-:W-:-:S06]  /*06d0*/  VIADD R2, R0, 0xffffffe ;  /* 0x0ffffffe00027836 */ /* 0x001fcc0000000000 */
[----:B------:R0:W1:Y:S02]  /*06e0*/  F2I.FTZ.U32.TRUNC.NTZ R3, R2 ;  /* 0x0000000200037305 */ /* 0x000064000021f000 */
[----:B0-----:R-:W-:Y:S02]  /*06f0*/  IMAD.MOV.U32 R2, RZ, RZ, RZ ;  /* 0x000000ffff027224 */ /* 0x001fe400078e00ff */
[----:B-1----:R-:W-:-:S04]  /*0700*/  IMAD.MOV R5, RZ, RZ, -R3 ;  /* 0x000000ffff057224 */ /* 0x002fc800078e0a03 */
[----:B------:R-:W-:-:S04]  /*0710*/  IMAD R5, R5, UR4, RZ ;  /* 0x0000000405057c24 */ /* 0x000fc8000f8e02ff */
[----:B------:R-:W-:-:S04]  /*0720*/  IMAD.HI.U32 R3, R3, R5, R2 ;  /* 0x0000000503037227 */ /* 0x000fc800078e0002 */
[----:B------:R-:W-:Y:S02]  /*0730*/  IMAD.MOV.U32 R5, RZ, RZ, RZ ;  /* 0x000000ffff057224 */ /* 0x000fe400078e00ff */
[----:B------:R-:W-:-:S04]  /*0740*/  IMAD.HI.U32 R4, R3, R10, RZ ;  /* 0x0000000a03047227 */ /* 0x000fc800078e00ff */
[----:B------:R-:W-:-:S04]  /*0750*/  IMAD.MOV R3, RZ, RZ, -R4 ;  /* 0x000000ffff037224 */ /* 0x000fc800078e0a04 */
[----:B------:R-:W-:-:S05]  /*0760*/  IMAD R3, R3, UR4, R10 ;  /* 0x0000000403037c24 */ /* 0x000fca000f8e020a */
[----:B------:R-:W-:-:S13]  /*0770*/  ISETP.GE.U32.AND P0, PT, R3, UR4, PT ;  /* 0x0000000403007c0c */ /* 0x000fda000bf06070 */
[----:B------:R-:W-:Y:S02]  /*0780*/  @P0 VIADD R3, R3, -UR4 ;  /* 0x8000000403030c36 */ /* 0x000fe40008000000 */
[----:B------:R-:W-:-:S03]  /*0790*/  @P0 VIADD R4, R4, 0x1 ;  /* 0x0000000104040836 */ /* 0x000fc60000000000 */
[----:B------:R-:W-:-:S13]  /*07a0*/  ISETP.GE.U32.AND P1, PT, R3, UR4, PT ;  /* 0x0000000403007c0c */ /* 0x000fda000bf26070 */
[----:B------:R-:W-:Y:S01]  /*07b0*/  @P1 VIADD R4, R4, 0x1 ;  /* 0x0000000104041836 */ /* 0x000fe20000000000 */
[----:B------:R-:W-:-:S04]  /*07c0*/  @!P2 LOP3.LUT R4, RZ, UR4, RZ, 0x33, !PT ;  /* 0x00000004ff04ac12 */ /* 0x000fc8000f8e33ff */
[----:B------:R-:W-:-:S05]  /*07d0*/  IADD3 R3, PT, PT, -R4, RZ, RZ ;  /* 0x000000ff04037210 */ /* 0x000fca0007ffe1ff */
[----:B------:R-:W-:Y:S01]  /*07e0*/  IMAD R2, R3, UR4, R10 ;  /* 0x0000000403027c24 */ /* 0x000fe2000f8e020a */
[----:B------:R-:W-:Y:S06]  /*07f0*/  BRA `(.L_x_6) ;  /* 0x0000000000307947 */ /* 0x000fec0003800000 */
.L_x_5:
[----:B-1----:R-:W-:-:S07]  /*0800*/  MOV R4, 0x820 ;  /* 0x0000082000047802 */ /* 0x002fce0000000f00 */
[----:B------:R-:W-:Y:S05]  /*0810*/  CALL.REL.NOINC `($__internal_1_$__cuda_sm20_div_s64) ;  /* 0x0000001000dc7944 */ /* 0x000fea0003c00000 */
[----:B------:R-:W0:Y:S01]  /*0820*/  LDCU UR4, c[0x0][0x3a0] ;  /* 0x00007400ff0477ac */ /* 0x000e220008000800 */
[----:B------:R-:W-:Y:S01]  /*0830*/  IADD3 R5, P0, PT, RZ, -R0, RZ ;  /* 0x80000000ff057210 */ /* 0x000fe20007f1e0ff */
[----:B------:R-:W-:-:S04]  /*0840*/  IMAD.MOV.U32 R11, RZ, RZ, RZ ;  /* 0x000000ffff0b7224 */ /* 0x000fc800078e00ff */
[----:B------:R-:W-:-:S04]  /*0850*/  IMAD.X R4, RZ, RZ, ~R7, P0 ;  /* 0x000000ffff047224 */ /* 0x000fc800000e0e07 */
[----:B0-----:R-:W-:Y:S02]  /*0860*/  IMAD R4, R4, UR4, RZ ;  /* 0x0000000404047c24 */ /* 0x001fe4000f8e02ff */
[----:B------:R-:W-:-:S04]  /*0870*/  IMAD.WIDE.U32 R2, R5, UR4, R10 ;  /* 0x0000000405027c25 */ /* 0x000fc8000f8e000a */
[----:B------:R-:W-:Y:S02]  /*0880*/  IMAD R5, R5, UR8, R4 ;  /* 0x0000000805057c24 */ /* 0x000fe4000f8e0204 */
[----:B------:R-:W-:Y:S02]  /*0890*/  IMAD.MOV.U32 R4, RZ, RZ, R0 ;  /* 0x000000ffff047224 */ /* 0x000fe400078e0000 */
[----:B------:R-:W-:Y:S02]  /*08a0*/  IMAD.IADD R6, R3, 0x1, R5 ;  /* 0x0000000103067824 */ /* 0x000fe400078e0205 */
[----:B------:R-:W-:-:S07]  /*08b0*/  IMAD.MOV.U32 R5, RZ, RZ, R7 ;  /* 0x000000ffff057224 */ /* 0x000fce00078e0007 */
.L_x_6:
[----:B------:R-:W0:Y:S02]  /*08c0*/  LDC R9, c[0x0][0x398] ;  /* 0x0000e600ff097b82 */ /* 0x000e240000000800 */
[C---:B0-----:R-:W-:Y:S02]  /*08d0*/  LEA.HI R0, R9.reuse, R9, RZ, 0x1 ;  /* 0x0000000909007211 */ /* 0x041fe400078f08ff */
[----:B------:R-:W-:Y:S02]  /*08e0*/  ISETP.GE.AND P0, PT, R9, 0x1, PT ;  /* 0x000000010900780c */ /* 0x000fe40003f06270 */
[----:B------:R-:W-:-:S04]  /*08f0*/  SHF.R.S32.HI R3, RZ, 0x1, R0 ;  /* 0x00000001ff037819 */ /* 0x000fc80000011400 */
[C---:B------:R-:W-:Y:S02]  /*0900*/  IADD3 R0, P2, PT, -R3.reuse, R2, RZ ;  /* 0x0000000203007210 */ /* 0x040fe40007f5e1ff */
[----:B------:R-:W-:Y:S02]  /*0910*/  SHF.R.S32.HI R7, RZ, 0x1f, R3 ;  /* 0x0000001fff077819 */ /* 0x000fe40000011403 */
[----:B------:R-:W-:Y:S01]  /*0920*/  IADD3 R2, P1, PT, -R3, R4, RZ ;  /* 0x0000000403027210 */ /* 0x000fe20007f3e1ff */
[----:B------:R-:W-:-:S04]  /*0930*/  IMAD.MOV.U32 R3, RZ, RZ, RZ ;  /* 0x000000ffff037224 */ /* 0x000fc800078e00ff */
[----:B------:R-:W-:Y:S01]  /*0940*/  IMAD.X R4, R5, 0x1, ~R7, P1 ;  /* 0x0000000105047824 */ /* 0x000fe200008e0e07 */
[----:B------:R-:W-:Y:S01]  /*0950*/  IADD3.X R5, PT, PT, ~R7, R6, RZ, P2, !PT ;  /* 0x0000000607057210 */ /* 0x000fe200017fe5ff */
[----:B------:R-:W-:Y:S01]  /*0960*/  IMAD.MOV.U32 R6, RZ, RZ, RZ ;  /* 0x000000ffff067224 */ /* 0x000fe200078e00ff */
[----:B------:R-:W-:Y:S06]  /*0970*/  @!P0 BRA `(.L_x_7) ;  /* 0x0000000800fc8947 */ /* 0x000fec0003800000 */
[C---:B------:R-:W-:Y:S01]  /*0980*/  LOP3.LUT R8, R9.reuse, 0x7ffffffc, RZ, 0xc0, !PT ;  /* 0x7ffffffc09087812 */ /* 0x040fe200078ec0ff */
[----:B------:R-:W-:Y:S01]  /*0990*/  IMAD.MOV.U32 R6, RZ, RZ, RZ ;  /* 0x000000ffff067224 */ /* 0x000fe200078e00ff */
[C---:B------:R-:W-:Y:S01]  /*09a0*/  LOP3.LUT R7, R9.reuse, 0x3, RZ, 0xc0, !PT ;  /* 0x0000000309077812 */ /* 0x040fe200078ec0ff */
[----:B------:R-:W-:Y:S01]  /*09b0*/  IMAD.SHL.U32 R9, R9, 0x8, RZ ;  /* 0x0000000809097824 */ /* 0x000fe200078e00ff */
[----:B------:R-:W-:Y:S01]  /*09c0*/  UMOV UR4, URZ ;  /* 0x000000ff00047c82 */ /* 0x000fe20008000000 */
[----:B------:R-:W-:Y:S02]  /*09d0*/  IMAD.MOV.U32 R3, RZ, RZ, RZ ;  /* 0x000000ffff037224 */ /* 0x000fe400078e00ff */
[----:B------:R-:W-:-:S07]  /*09e0*/  IMAD.MOV R22, RZ, RZ, -R8 ;  /* 0x000000ffff167224 */ /* 0x000fce00078e0a08 */
.L_x_16:
[----:B------:R-:W0:Y:S01]  /*09f0*/  LDCU.64 UR10, c[0x0][0x398] ;  /* 0x00007300ff0a77ac */ /* 0x000e220008000a00 */
[----:B------:R-:W-:Y:S01]  /*0a00*/  IADD3 R14, P1, PT, R2, UR4, RZ ;  /* 0x00000004020e7c10 */ /* 0x000fe2000ff3e0ff */
[----:B------:R-:W-:Y:S01]  /*0a10*/  IMAD.MOV.U32 R21, RZ, RZ, RZ ;  /* 0x000000ffff157224 */ /* 0x000fe200078e00ff */
[----:B------:R-:W1:Y:S03]  /*0a20*/  LDCU UR5, c[0x0][0x3a0] ;  /* 0x00007400ff0577ac */ /* 0x000e660008000800 */
[----:B------:R-:W-:Y:S01]  /*0a30*/  IMAD.X R16, RZ, RZ, R4, P1 ;  /* 0x000000ffff107224 */ /* 0x000fe200008e0604 */
[----:B0-----:R-:W-:Y:S01]  /*0a40*/  UISETP.GE.U32.AND UP0, UPT, UR10, 0x4, UPT ;  /* 0x000000040a00788c */ /* 0x001fe2000bf06070 */
[----:B------:R-:W-:Y:S01]  /*0a50*/  ISETP.GE.U32.AND P0, PT, R14, UR11, PT ;  /* 0x0000000b0e007c0c */ /* 0x000fe2000bf06070 */
[----:B------:R-:W-:Y:S01]  /*0a60*/  USHF.R.S32.HI UR9, URZ, 0x1f, UR11 ;  /* 0x0000001fff097899 */ /* 0x000fe2000801140b */
[----:B-1----:R-:W-:-:S02]  /*0a70*/  IMAD R15, R16, UR5, RZ ;  /* 0x00000005100f7c24 */ /* 0x002fc4000f8e02ff */
[----:B------:R-:W-:-:S03]  /*0a80*/  IMAD.WIDE.U32 R12, R14, UR5, RZ ;  /* 0x000000050e0c7c25 */ /* 0x000fc6000f8e00ff */
[----:B------:R-:W-:Y:S01]  /*0a90*/  ISETP.GE.AND.EX P0, PT, R16, UR9, PT, P0 ;  /* 0x0000000910007c0c */ /* 0x000fe2000bf06300 */
[----:B------:R-:W-:-:S03]  /*0aa0*/  IMAD R15, R14, UR8, R15 ;  /* 0x000000080e0f7c24 */ /* 0x000fc6000f8e020f */
[----:B------:R-:W-:Y:S02]  /*0ab0*/  ISETP.LT.OR P0, PT, R16, RZ, P0 ;  /* 0x000000ff1000720c */ /* 0x000fe40000701670 */
[----:B------:R-:W-:Y:S01]  /*0ac0*/  IADD3 R24, PT, PT, R13, R15, RZ ;  /* 0x0000000f0d187210 */ /* 0x000fe20007ffe0ff */
[----:B------:R-:W-:Y:S10]  /*0ad0*/  BRA.U !UP0, `(.L_x_8) ;  /* 0x00000005084c7547 */ /* 0x000ff4000b800000 */
[----:B------:R-:W0:Y:S01]  /*0ae0*/  S2R R18, SR_CgaCtaId ;  /* 0x0000000000127919 */ /* 0x000e220000008800 */
[----:B------:R-:W1:Y:S01]  /*0af0*/  LDCU.64 UR10, c[0x0][0x380] ;  /* 0x00007000ff0a77ac */ /* 0x000e620008000a00 */
[----:B------:R-:W-:Y:S01]  /*0b00*/  IADD3 R15, P1, PT, R0, R12, RZ ;  /* 0x0000000c000f7210 */ /* 0x000fe20007f3e0ff */
[----:B------:R-:W-:Y:S01]  /*0b10*/  IMAD.MOV.U32 R23, RZ, RZ, R0 ;  /* 0x000000ffff177224 */ /* 0x000fe200078e0000 */
[----:B------:R-:W-:Y:S01]  /*0b20*/  MOV R17, 0x400 ;  /* 0x0000040000117802 */ /* 0x000fe20000000f00 */
[--C-:B------:R-:W-:Y:S01]  /*0b30*/  IMAD.MOV.U32 R27, RZ, RZ, R5.reuse ;  /* 0x000000ffff1b7224 */ /* 0x100fe200078e0005 */
[----:B------:R-:W2:Y:S01]  /*0b40*/  LDCU UR5, c[0x0][0x3a0] ;  /* 0x00007400ff0577ac */ /* 0x000ea20008000800 */
[----:B------:R-:W-:Y:S02]  /*0b50*/  IMAD.X R16, R24, 0x1, R5, P1 ;  /* 0x0000000118107824 */ /* 0x000fe400008e0605 */
[----:B------:R-:W-:Y:S01]  /*0b60*/  IMAD.MOV.U32 R26, RZ, RZ, R22 ;  /* 0x000000ffff1a7224 */ /* 0x000fe200078e0016 */
[----:B-1----:R-:W-:-:S04]  /*0b70*/  LEA R14, P1, R15, UR10, 0x3 ;  /* 0x0000000a0f0e7c11 */ /* 0x002fc8000f8218ff */
[----:B------:R-:W-:Y:S02]  /*0b80*/  LEA.HI.X R15, R15, UR11, R16, 0x3, P1 ;  /* 0x0000000b0f0f7c11 */ /* 0x000fe400088f1c10 */
[----:B------:R-:W-:-:S05]  /*0b90*/  IADD3 R14, P1, PT, R14, 0x10, RZ ;  /* 0x000000100e0e7810 */ /* 0x000fca0007f3e0ff */
[----:B------:R-:W-:Y:S01]  /*0ba0*/  IMAD.X R15, RZ, RZ, R15, P1 ;  /* 0x000000ffff0f7224 */ /* 0x000fe200008e060f */
[----:B0-----:R-:W-:-:S05]  /*0bb0*/  LEA R18, R18, R17, 0x18 ;  /* 0x0000001112127211 */ /* 0x001fca00078ec0ff */
[----:B------:R-:W-:-:S04]  /*0bc0*/  IMAD R25, R9, UR4, R18 ;  /* 0x0000000409197c24 */ /* 0x000fc8000f8e0212 */
[----:B--2---:R-:W-:-:S07]  /*0bd0*/  VIADD R25, R25, 0x10 ;  /* 0x0000001019197836 */ /* 0x004fce0000000000 */
.L_x_9:
[----:B------:R-:W-:-:S04]  /*0be0*/  ISETP.GE.U32.AND P1, PT, R23, UR5, PT ;  /* 0x0000000517007c0c */ /* 0x000fc8000bf26070 */
[----:B------:R-:W-:-:S04]  /*0bf0*/  ISETP.GE.AND.EX P1, PT, R27, UR8, PT, P1 ;  /* 0x000000081b007c0c */ /* 0x000fc8000bf26310 */
[----:B------:R-:W-:-:S04]  /*0c00*/  ISETP.LT.OR P1, PT, R27, RZ, P1 ;  /* 0x000000ff1b00720c */ /* 0x000fc80000f21670 */
[----:B------:R-:W-:-:S13]  /*0c10*/  PLOP3.LUT P2, PT, P0, P1, PT, 0xf8, 0x8f ;  /* 0x00000000008f781c */ /* 0x000fda0000743f70 */
[----:B------:R-:W2:Y:S01]  /*0c20*/  @!P2 LDG.E.64 R18, desc[UR6][R14.64+-0x10] ;  /* 0xfffff0060e12a981 */ /* 0x000ea2000c1e1b00 */
[----:B------:R-:W-:Y:S02]  /*0c30*/  @!P2 IMAD.MOV.U32 R20, RZ, RZ, R6 ;  /* 0x000000ffff14a224 */ /* 0x000fe400078e0006 */
[----:B------:R-:W-:Y:S01]  /*0c40*/  @!P2 IMAD.MOV.U32 R21, RZ, RZ, R3 ;  /* 0x000000ffff15a224 */ /* 0x000fe200078e0003 */
[----:B------:R-:W2:Y:S02]  /*0c50*/  @!P2 LDS.64 R16, [R25+-0x10] ;  /* 0xfffff0001910a984 */ /* 0x000ea40000000a00 */
[----:B--2---:R-:W-:Y:S02]  /*0c60*/  @!P2 IMAD R17, R17, R18, RZ ;  /* 0x000000121111a224 */ /* 0x004fe400078e02ff */
[----:B------:R-:W-:-:S04]  /*0c70*/  @!P2 IMAD.WIDE.U32 R20, R18, R16, R20 ;  /* 0x000000101214a225 */ /* 0x000fc800078e0014 */
[----:B------:R-:W-:Y:S01]  /*0c80*/  @!P2 IMAD R19, R19, R16, R17 ;  /* 0x000000101313a224 */ /* 0x000fe200078e0211 */
[----:B------:R-:W-:-:S04]  /*0c90*/  IADD3 R16, P3, PT, R23, 0x1, RZ ;  /* 0x0000000117107810 */ /* 0x000fc80007f7e0ff */
[----:B------:R-:W-:Y:S02]  /*0ca0*/  ISETP.GE.U32.AND P1, PT, R16, UR5, PT ;  /* 0x0000000510007c0c */ /* 0x000fe4000bf26070 */
[----:B------:R-:W-:-:S04]  /*0cb0*/  IADD3.X R16, PT, PT, RZ, R27, RZ, P3, !PT ;  /* 0x0000001bff107210 */ /* 0x000fc80001ffe4ff */
[----:B------:R-:W-:-:S04]  /*0cc0*/  ISETP.GE.AND.EX P1, PT, R16, UR8, PT, P1 ;  /* 0x0000000810007c0c */ /* 0x000fc8000bf26310 */
[----:B------:R-:W-:-:S04]  /*0cd0*/  ISETP.LT.OR P1, PT, R16, RZ, P1 ;  /* 0x000000ff1000720c */ /* 0x000fc80000f21670 */
[----:B------:R-:W-:-:S13]  /*0ce0*/  PLOP3.LUT P1, PT, P0, P1, PT, 0xf8, 0x8f ;  /* 0x00000000008f781c */ /* 0x000fda0000723f70 */
[----:B------:R-:W2:Y:S01]  /*0cf0*/  @!P1 LDG.E.64 R16, desc[UR6][R14.64+-0x8] ;  /* 0xfffff8060e109981 */ /* 0x000ea2000c1e1b00 */
[----:B------:R-:W-:Y:S02]  /*0d00*/  @!P2 IMAD.IADD R3, R21, 0x1, R19 ;  /* 0x000000011503a824 */ /* 0x000fe400078e0213 */
[----:B------:R-:W-:Y:S01]  /*0d10*/  @!P2 IMAD.MOV.U32 R6, RZ, RZ, R20 ;  /* 0x000000ffff06a224 */ /* 0x000fe200078e0014 */
[----:B------:R-:W2:Y:S01]  /*0d20*/  @!P1 LDS.64 R18, [R25+-0x8] ;  /* 0xfffff80019129984 */ /* 0x000ea20000000a00 */
[----:B------:R-:W-:Y:S02]  /*0d30*/  @!P1 IMAD.MOV.U32 R21, RZ, RZ, R3 ;  /* 0x000000ffff159224 */ /* 0x000fe400078e0003 */
[----:B------:R-:W-:Y:S02]  /*0d40*/  @!P1 IMAD.MOV.U32 R20, RZ, RZ, R6 ;  /* 0x000000ffff149224 */ /* 0x000fe400078e0006 */
[----:B--2---:R-:W-:Y:S02]  /*0d50*/  @!P1 IMAD R19, R19, R16, RZ ;  /* 0x0000001013139224 */ /* 0x004fe400078e02ff */
[----:B------:R-:W-:Y:S01]  /*0d60*/  @!P1 IMAD.WIDE.U32 R20, R16, R18, R20 ;  /* 0x0000001210149225 */ /* 0x000fe200078e0014 */
[----:B------:R-:W-:-:S03]  /*0d70*/  IADD3 R16, P3, PT, R23, 0x2, RZ ;  /* 0x0000000217107810 */ /* 0x000fc60007f7e0ff */
[----:B------:R-:W-:Y:S01]  /*0d80*/  @!P1 IMAD R17, R17, R18, R19 ;  /* 0x0000001211119224 */ /* 0x000fe200078e0213 */
[----:B------:R-:W-:Y:S01]  /*0d90*/  ISETP.GE.U32.AND P2, PT, R16, UR5, PT ;  /* 0x0000000510007c0c */ /* 0x000fe2000bf46070 */
[----:B------:R-:W-:-:S05]  /*0da0*/  IMAD.X R16, RZ, RZ, R27, P3 ;  /* 0x000000ffff107224 */ /* 0x000fca00018e061b */
[----:B------:R-:W-:-:S04]  /*0db0*/  ISETP.GE.AND.EX P2, PT, R16, UR8, PT, P2 ;  /* 0x0000000810007c0c */ /* 0x000fc8000bf46320 */
[----:B------:R-:W-:-:S04]  /*0dc0*/  ISETP.LT.OR P2, PT, R16, RZ, P2 ;  /* 0x000000ff1000720c */ /* 0x000fc80001741670 */
[----:B------:R-:W-:-:S13]  /*0dd0*/  PLOP3.LUT P2, PT, P0, P2, PT, 0xf8, 0x8f ;  /* 0x00000000008f781c */ /* 0x000fda0000745f70 */
[----:B------:R-:W2:Y:S01]  /*0de0*/  @!P2 LDG.E.64 R18, desc[UR6][R14.64] ;  /* 0x000000060e12a981 */ /* 0x000ea2000c1e1b00 */
[----:B------:R-:W-:Y:S02]  /*0df0*/  @!P1 IMAD.IADD R3, R21, 0x1, R17 ;  /* 0x0000000115039824 */ /* 0x000fe400078e0211 */
[----:B------:R-:W-:Y:S01]  /*0e00*/  @!P1 IMAD.MOV.U32 R6, RZ, RZ, R20 ;  /* 0x000000ffff069224 */ /* 0x000fe200078e0014 */
[----:B------:R-:W2:Y:S02]  /*0e10*/  @!P2 LDS.64 R16, [R25] ;  /* 0x000000001910a984 */ /* 0x000ea40000000a00 */
[----:B------:R-:W-:Y:S01]  /*0e20*/  @!P2 MOV R21, R3 ;  /* 0x000000030015a202 */ /* 0x000fe20000000f00 */
[----:B------:R-:W-:Y:S02]  /*0e30*/  @!P2 IMAD.MOV.U32 R20, RZ, RZ, R6 ;  /* 0x000000ffff14a224 */ /* 0x000fe400078e0006 */
[----:B--2---:R-:W-:Y:S02]  /*0e40*/  @!P2 IMAD R17, R17, R18, RZ ;  /* 0x000000121111a224 */ /* 0x004fe400078e02ff */
[----:B------:R-:W-:-:S04]  /*0e50*/  @!P2 IMAD.WIDE.U32 R20, R18, R16, R20 ;  /* 0x000000101214a225 */ /* 0x000fc800078e0014 */
[----:B------:R-:W-:Y:S01]  /*0e60*/  @!P2 IMAD R17, R19, R16, R17 ;  /* 0x000000101311a224 */ /* 0x000fe200078e0211 */
[----:B------:R-:W-:-:S04]  /*0e70*/  IADD3 R16, P3, PT, R23, 0x3, RZ ;  /* 0x0000000317107810 */ /* 0x000fc80007f7e0ff */
[----:B------:R-:W-:Y:S01]  /*0e80*/  ISETP.GE.U32.AND P1, PT, R16, UR5, PT ;  /* 0x0000000510007c0c */ /* 0x000fe2000bf26070 */
[----:B------:R-:W-:-:S05]  /*0e90*/  IMAD.X R16, RZ, RZ, R27, P3 ;  /* 0x000000ffff107224 */ /* 0x000fca00018e061b */
[----:B------:R-:W-:-:S04]  /*0ea0*/  ISETP.GE.AND.EX P1, PT, R16, UR8, PT, P1 ;  /* 0x0000000810007c0c */ /* 0x000fc8000bf26310 */
[----:B------:R-:W-:-:S04]  /*0eb0*/  ISETP.LT.OR P1, PT, R16, RZ, P1 ;  /* 0x000000ff1000720c */ /* 0x000fc80000f21670 */
[----:B------:R-:W-:-:S13]  /*0ec0*/  PLOP3.LUT P1, PT, P0, P1, PT, 0xf8, 0x8f ;  /* 0x00000000008f781c */ /* 0x000fda0000723f70 */
[----:B------:R0:W2:Y:S01]  /*0ed0*/  @!P1 LDG.E.64 R18, desc[UR6][R14.64+0x8] ;  /* 0x000008060e129981 */ /* 0x0000a2000c1e1b00 */
[----:B------:R-:W-:Y:S02]  /*0ee0*/  @!P2 IMAD.IADD R3, R21, 0x1, R17 ;  /* 0x000000011503a824 */ /* 0x000fe400078e0211 */
[----:B------:R-:W-:Y:S01]  /*0ef0*/  VIADD R26, R26, 0x4 ;  /* 0x000000041a1a7836 */ /* 0x000fe20000000000 */
[----:B------:R1:W2:Y:S01]  /*0f00*/  @!P1 LDS.64 R16, [R25+0x8] ;  /* 0x0000080019109984 */ /* 0x0002a20000000a00 */
[----:B------:R-:W-:Y:S01]  /*0f10*/  @!P2 IMAD.MOV.U32 R6, RZ, RZ, R20 ;  /* 0x000000ffff06a224 */ /* 0x000fe200078e0014 */
[----:B------:R-:W-:Y:S01]  /*0f20*/  IADD3 R23, P2, PT, R23, 0x4, RZ ;  /* 0x0000000417177810 */ /* 0x000fe20007f5e0ff */
[----:B------:R-:W-:Y:S01]  /*0f30*/  @!P1 IMAD.MOV.U32 R21, RZ, RZ, R3 ;  /* 0x000000ffff159224 */ /* 0x000fe200078e0003 */
[----:B------:R-:W-:Y:S01]  /*0f40*/  ISETP.NE.AND P4, PT, R26, RZ, PT ;  /* 0x000000ff1a00720c */ /* 0x000fe20003f85270 */
[----:B------:R-:W-:Y:S01]  /*0f50*/  @!P1 IMAD.MOV.U32 R20, RZ, RZ, R6 ;  /* 0x000000ffff149224 */ /* 0x000fe200078e0006 */
[----:B0-----:R-:W-:Y:S01]  /*0f60*/  IADD3 R14, P3, PT, R14, 0x20, RZ ;  /* 0x000000200e0e7810 */ /* 0x001fe20007f7e0ff */
[----:B------:R-:W-:-:S02]  /*0f70*/  IMAD.X R27, RZ, RZ, R27, P2 ;  /* 0x000000ffff1b7224 */ /* 0x000fc400010e061b */
[----:B-1----:R-:W-:Y:S02]  /*0f80*/  VIADD R25, R25, 0x20 ;  /* 0x0000002019197836 */ /* 0x002fe40000000000 */
[----:B------:R-:W-:Y:S02]  /*0f90*/  IMAD.X R15, RZ, RZ, R15, P3 ;  /* 0x000000ffff0f7224 */ /* 0x000fe400018e060f */
[----:B--2---:R-:W-:Y:S02]  /*0fa0*/  @!P1 IMAD R17, R17, R18, RZ ;  /* 0x0000001211119224 */ /* 0x004fe400078e02ff */
[----:B------:R-:W-:-:S04]  /*0fb0*/  @!P1 IMAD.WIDE.U32 R20, R18, R16, R20 ;  /* 0x0000001012149225 */ /* 0x000fc800078e0014 */
[----:B------:R-:W-:Y:S01]  /*0fc0*/  @!P1 IMAD R17, R19, R16, R17 ;  /* 0x0000001013119224 */ /* 0x000fe200078e0211 */
[----:B------:R-:W-:-:S03]  /*0fd0*/  @!P1 MOV R6, R20 ;  /* 0x0000001400069202 */ /* 0x000fc60000000f00 */
[----:B------:R-:W-:Y:S01]  /*0fe0*/  @!P1 IMAD.IADD R3, R21, 0x1, R17 ;  /* 0x0000000115039824 */ /* 0x000fe200078e0211 */
[----:B------:R-:W-:Y:S06]  /*0ff0*/  @P4 BRA `(.L_x_9) ;  /* 0xfffffff800f84947 */ /* 0x000fec000383ffff */
[----:B------:R-:W-:-:S07]  /*1000*/  IMAD.MOV.U32 R21, RZ, RZ, R8 ;  /* 0x000000ffff157224 */ /* 0x000fce00078e0008 */
.L_x_8:
[----:B------:R-:W-:-:S13]  /*1010*/  ISETP.NE.AND P1, PT, R7, RZ, PT ;  /* 0x000000ff0700720c */ /* 0x000fda0003f25270 */
[----:B------:R-:W-:Y:S05]  /*1020*/  @!P1 BRA `(.L_x_10) ;  /* 0x0000000400409947 */ /* 0x000fea0003800000 */
[----:B------:R-:W0:Y:S01]  /*1030*/  S2R R15, SR_CgaCtaId ;  /* 0x00000000000f7919 */ /* 0x000e220000008800 */
[----:B------:R-:W1:Y:S01]  /*1040*/  LDC R20, c[0x0][0x398] ;  /* 0x0000e600ff147b82 */ /* 0x000e620000000800 */
[----:B------:R-:W-:Y:S01]  /*1050*/  MOV R14, 0x400 ;  /* 0x00000400000e7802 */ /* 0x000fe20000000f00 */
[----:B------:R-:W-:Y:S01]  /*1060*/  BSSY.RECONVERGENT B0, `(.L_x_11) ;  /* 0x000001a000007945 */ /* 0x000fe20003800200 */
[----:B------:R-:W-:Y:S01]  /*1070*/  ISETP.NE.AND P2, PT, R7, 0x1, PT ;  /* 0x000000010700780c */ /* 0x000fe20003f45270 */
[----:B-1----:R-:W-:Y:S01]  /*1080*/  IMAD R20, R20, UR4, R21 ;  /* 0x0000000414147c24 */ /* 0x002fe2000f8e0215 */
[----:B0-----:R-:W-:-:S05]  /*1090*/  LEA R15, R15, R14, 0x18 ;  /* 0x0000000e0f0f7211 */ /* 0x001fca00078ec0ff */
[----:B------:R-:W-:Y:S01]  /*10a0*/  IMAD R20, R20, 0x8, R15 ;  /* 0x0000000814147824 */ /* 0x000fe200078e020f */
[----:B------:R-:W-:Y:S06]  /*10b0*/  @P0 BRA `(.L_x_12) ;  /* 0x0000000000500947 */ /* 0x000fec0003800000 */
[----:B------:R-:W-:-:S04]  /*10c0*/  IADD3 R15, P3, PT, R21, R0, RZ ;  /* 0x00000000150f7210 */ /* 0x000fc80007f7e0ff */
[----:B------:R-:W-:Y:S01]  /*10d0*/  ISETP.GE.U32.AND P1, PT, R15, UR5, PT ;  /* 0x000000050f007c0c */ /* 0x000fe2000bf26070 */
[----:B------:R-:W-:-:S05]  /*10e0*/  IMAD.X R17, RZ, RZ, R5, P3 ;  /* 0x000000ffff117224 */ /* 0x000fca00018e0605 */
[----:B------:R-:W-:-:S04]  /*10f0*/  ISETP.GE.AND.EX P1, PT, R17, UR8, PT, P1 ;  /* 0x0000000811007c0c */ /* 0x000fc8000bf26310 */
[----:B------:R-:W-:-:S13]  /*1100*/  ISETP.LT.OR P1, PT, R17, RZ, P1 ;  /* 0x000000ff1100720c */ /* 0x000fda0000f21670 */
[----:B------:R-:W-:Y:S05]  /*1110*/  @P1 BRA `(.L_x_12) ;  /* 0x0000000000381947 */ /* 0x000fea0003800000 */
[----:B------:R-:W0:Y:S01]  /*1120*/  LDCU.64 UR10, c[0x0][0x380] ;  /* 0x00007000ff0a77ac */ /* 0x000e220008000a00 */
[----:B------:R-:W-:-:S05]  /*1130*/  IADD3 R14, P1, PT, R15, R12, RZ ;  /* 0x0000000c0f0e7210 */ /* 0x000fca0007f3e0ff */
[----:B------:R-:W-:Y:S01]  /*1140*/  IMAD.X R15, R17, 0x1, R24, P1 ;  /* 0x00000001110f7824 */ /* 0x000fe200008e0618 */
[----:B0-----:R-:W-:-:S04]  /*1150*/  LEA R16, P1, R14, UR10, 0x3 ;  /* 0x0000000a0e107c11 */ /* 0x001fc8000f8218ff */
[----:B------:R-:W-:Y:S02]  /*1160*/  LEA.HI.X R17, R14, UR11, R15, 0x3, P1 ;  /* 0x0000000b0e117c11 */ /* 0x000fe400088f1c0f */
[----:B------:R-:W0:Y:S04]  /*1170*/  LDS.64 R14, [R20] ;  /* 0x00000000140e7984 */ /* 0x000e280000000a00 */
[----:B------:R-:W0:Y:S01]  /*1180*/  LDG.E.64 R16, desc[UR6][R16.64] ;  /* 0x0000000610107981 */ /* 0x000e22000c1e1b00 */
[----:B------:R-:W-:Y:S02]  /*1190*/  IMAD.MOV.U32 R18, RZ, RZ, R6 ;  /* 0x000000ffff127224 */ /* 0x000fe400078e0006 */
[----:B------:R-:W-:Y:S02]  /*11a0*/  IMAD.MOV.U32 R19, RZ, RZ, R3 ;  /* 0x000000ffff137224 */ /* 0x000fe400078e0003 */
[----:B0-----:R-:W-:-:S02]  /*11b0*/  IMAD R15, R15, R16, RZ ;  /* 0x000000100f0f7224 */ /* 0x001fc400078e02ff */
[----:B------:R-:W-:-:S04]  /*11c0*/  IMAD.WIDE.U32 R18, R16, R14, R18 ;  /* 0x0000000e10127225 */ /* 0x000fc800078e0012 */
[----:B------:R-:W-:Y:S01]  /*11d0*/  IMAD R15, R17, R14, R15 ;  /* 0x0000000e110f7224 */ /* 0x000fe200078e020f */
[----:B------:R-:W-:-:S03]  /*11e0*/  MOV R6, R18 ;  /* 0x0000001200067202 */ /* 0x000fc60000000f00 */
[----:B------:R-:W-:-:S07]  /*11f0*/  IMAD.IADD R3, R19, 0x1, R15 ;  /* 0x0000000113037824 */ /* 0x000fce00078e020f */
.L_x_12:
[----:B------:R-:W-:Y:S05]  /*1200*/  BSYNC.RECONVERGENT B0 ;  /* 0x0000000000007941 */ /* 0x000fea0003800200 */
.L_x_11:
[----:B------:R-:W-:Y:S05]  /*1210*/  @!P2 BRA `(.L_x_10) ;  /* 0x0000000000c4a947 */ /* 0x000fea0003800000 */
[----:B------:R-:W-:Y:S01]  /*1220*/  BSSY.RECONVERGENT B0, `(.L_x_13) ;  /* 0x0000018000007945 */ /* 0x000fe20003800200 */
[----:B------:R-:W-:-:S03]  /*1230*/  ISETP.EQ.OR P1, PT, R7, 0x2, P0 ;  /* 0x000000020700780c */ /* 0x000fc60000722670 */
[----:B------:R-:W-:Y:S10]  /*1240*/  @P0 BRA `(.L_x_14) ;  /* 0x0000000000540947 */ /* 0x000ff40003800000 */
[----:B------:R-:W-:-:S05]  /*1250*/  VIADD R15, R21, 0x1 ;  /* 0x00000001150f7836 */ /* 0x000fca0000000000 */
        /* <DEDUP_REMOVED lines=11> */
[----:B------:R-:W0:Y:S04]  /*1310*/  LDS.64 R14, [R20+0x8] ;  /* 0x00000800140e7984 */ /* 0x000e280000000a00 */
[----:B------:R-:W0:Y:S01]  /*1320*/  LDG.E.64 R16, desc[UR6][R16.64] ;  /* 0x0000000610107981 */ /* 0x000e22000c1e1b00 */
[----:B------:R-:W-:Y:S02]  /*1330*/  IMAD.MOV.U32 R18, RZ, RZ, R6 ;  /* 0x000000ffff127224 */ /* 0x000fe400078e0006 */
[----:B------:R-:W-:Y:S02]  /*1340*/  IMAD.MOV.U32 R19, RZ, RZ, R3 ;  /* 0x000000ffff137224 */ /* 0x000fe400078e0003 */
[----:B0-----:R-:W-:-:S02]  /*1350*/  IMAD R15, R15, R16, RZ ;  /* 0x000000100f0f7224 */ /* 0x001fc400078e02ff */
[----:B------:R-:W-:-:S04]  /*1360*/  IMAD.WIDE.U32 R18, R16, R14, R18 ;  /* 0x0000000e10127225 */ /* 0x000fc800078e0012 */
[----:B------:R-:W-:Y:S02]  /*1370*/  IMAD R15, R17, R14, R15 ;  /* 0x0000000e110f7224 */ /* 0x000fe400078e020f */
[----:B------:R-:W-:Y:S02]  /*1380*/  IMAD.MOV.U32 R6, RZ, RZ, R18 ;  /* 0x000000ffff067224 */ /* 0x000fe400078e0012 */
[----:B------:R-:W-:-:S07]  /*1390*/  IMAD.IADD R3, R19, 0x1, R15 ;  /* 0x0000000113037824 */ /* 0x000fce00078e020f */
.L_x_14:
[----:B------:R-:W-:Y:S05]  /*13a0*/  BSYNC.RECONVERGENT B0 ;  /* 0x0000000000007941 */ /* 0x000fea0003800200 */
.L_x_13:
[----:B------:R-:W-:Y:S04]  /*13b0*/  BSSY.RECONVERGENT B0, `(.L_x_10) ;  /* 0x0000017000007945 */ /* 0x000fe80003800200 */
[----:B------:R-:W-:Y:S05]  /*13c0*/  @P1 BRA `(.L_x_15) ;  /* 0x0000000000541947 */ /* 0x000fea0003800000 */
[----:B------:R-:W-:-:S04]  /*13d0*/  IADD3 R15, PT, PT, R21, 0x2, RZ ;  /* 0x00000002150f7810 */ /* 0x000fc80007ffe0ff */
[----:B------:R-:W-:-:S04]  /*13e0*/  IADD3 R15, P1, PT, R15, R0, RZ ;  /* 0x000000000f0f7210 */ /* 0x000fc80007f3e0ff */
[----:B------:R-:W-:Y:S01]  /*13f0*/  ISETP.GE.U32.AND P0, PT, R15, UR5, PT ;  /* 0x000000050f007c0c */ /* 0x000fe2000bf06070 */
[----:B------:R-:W-:-:S05]  /*1400*/  IMAD.X R17, RZ, RZ, R5, P1 ;  /* 0x000000ffff117224 */ /* 0x000fca00008e0605 */
[----:B------:R-:W-:-:S04]  /*1410*/  ISETP.GE.AND.EX P0, PT, R17, UR8, PT, P0 ;  /* 0x0000000811007c0c */ /* 0x000fc8000bf06300 */
[----:B------:R-:W-:-:S13]  /*1420*/  ISETP.LT.OR P0, PT, R17, RZ, P0 ;  /* 0x000000ff1100720c */ /* 0x000fda0000701670 */
[----:B------:R-:W-:Y:S05]  /*1430*/  @P0 BRA `(.L_x_15) ;  /* 0x0000000000380947 */ /* 0x000fea0003800000 */
[----:B------:R-:W0:Y:S01]  /*1440*/  LDCU.64 UR10, c[0x0][0x380] ;  /* 0x00007000ff0a77ac */ /* 0x000e220008000a00 */
[----:B------:R-:W-:Y:S01]  /*1450*/  IADD3 R13, P0, PT, R15, R12, RZ ;  /* 0x0000000c0f0d7210 */ /* 0x000fe20007f1e0ff */
[----:B------:R-:W1:Y:S04]  /*1460*/  LDS.64 R20, [R20+0x10] ;  /* 0x0000100014147984 */ /* 0x000e680000000a00 */
[----:B------:R-:W-:Y:S01]  /*1470*/  IMAD.X R24, R17, 0x1, R24, P0 ;  /* 0x0000000111187824 */ /* 0x000fe200000e0618 */
[----:B0-----:R-:W-:-:S04]  /*1480*/  LEA R12, P0, R13, UR10, 0x3 ;  /* 0x0000000a0d0c7c11 */ /* 0x001fc8000f8018ff */
[----:B------:R-:W-:-:S06]  /*1490*/  LEA.HI.X R13, R13, UR11, R24, 0x3, P0 ;  /* 0x0000000b0d0d7c11 */ /* 0x000fcc00080f1c18 */
[----:B------:R-:W1:Y:S01]  /*14a0*/  LDG.E.64 R12, desc[UR6][R12.64] ;  /* 0x000000060c0c7981 */ /* 0x000e62000c1e1b00 */
[----:B------:R-:W-:Y:S02]  /*14b0*/  IMAD.MOV.U32 R14, RZ, RZ, R6 ;  /* 0x000000ffff0e7224 */ /* 0x000fe400078e0006 */
[----:B------:R-:W-:Y:S02]  /*14c0*/  IMAD.MOV.U32 R15, RZ, RZ, R3 ;  /* 0x000000ffff0f7224 */ /* 0x000fe400078e0003 */
[----:B-1----:R-:W-:Y:S02]  /*14d0*/  IMAD R17, R21, R12, RZ ;  /* 0x0000000c15117224 */ /* 0x002fe400078e02ff */
[----:B------:R-:W-:-:S04]  /*14e0*/  IMAD.WIDE.U32 R14, R12, R20, R14 ;  /* 0x000000140c0e7225 */ /* 0x000fc800078e000e */
[----:B------:R-:W-:Y:S02]  /*14f0*/  IMAD R17, R13, R20, R17 ;  /* 0x000000140d117224 */ /* 0x000fe400078e0211 */
[----:B------:R-:W-:Y:S02]  /*1500*/  IMAD.MOV.U32 R6, RZ, RZ, R14 ;  /* 0x000000ffff067224 */ /* 0x000fe400078e000e */
[----:B------:R-:W-:-:S07]  /*1510*/  IMAD.IADD R3, R15, 0x1, R17 ;  /* 0x000000010f037824 */ /* 0x000fce00078e0211 */
.L_x_15:
[----:B------:R-:W-:Y:S05]  /*1520*/  BSYNC.RECONVERGENT B0 ;  /* 0x0000000000007941 */ /* 0x000fea0003800200 */
.L_x_10:
[----:B------:R-:W0:Y:S01]  /*1530*/  LDCU UR5, c[0x0][0x398] ;  /* 0x00007300ff0577ac */ /* 0x000e220008000800 */
[----:B------:R-:W-:-:S04]  /*1540*/  UIADD3 UR4, UPT, UPT, UR4, 0x1, URZ ;  /* 0x0000000104047890 */ /* 0x000fc8000fffe0ff */
[----:B0-----:R-:W-:-:S09]  /*1550*/  UISETP.NE.AND UP0, UPT, UR4, UR5, UPT ;  /* 0x000000050400728c */ /* 0x001fd2000bf05270 */
[----:B------:R-:W-:Y:S05]  /*1560*/  BRA.U UP0, `(.L_x_16) ;  /* 0xfffffff500207547 */ /* 0x000fea000b83ffff */
.L_x_7:
[----:B------:R-:W0:Y:S01]  /*1570*/  LDCU.64 UR10, c[0x0][0x390] ;  /* 0x00007200ff0a77ac */ /* 0x000e220008000a00 */
[----:B------:R-:W-:Y:S01]  /*1580*/  IMAD.MOV.U32 R7, RZ, RZ, R3 ;  /* 0x000000ffff077224 */ /* 0x000fe200078e0003 */
[----:B0-----:R-:W-:-:S04]  /*1590*/  LEA R4, P0, R10, UR10, 0x3 ;  /* 0x0000000a0a047c11 */ /* 0x001fc8000f8018ff */
[----:B------:R-:W-:-:S05]  /*15a0*/  LEA.HI.X R5, R10, UR11, RZ, 0x3, P0 ;  /* 0x0000000b0a057c11 */ /* 0x000fca00080f1cff */
[----:B------:R-:W-:Y:S01]  /*15b0*/  STG.E.64 desc[UR6][R4.64], R6 ;  /* 0x0000000604007986 */ /* 0x000fe2000c101b06 */
[----:B------:R-:W-:Y:S05]  /*15c0*/  EXIT ;  /* 0x000000000000794d */ /* 0x000fea0003800000 */
        .weak           $__internal_0_$__cuda_sm20_div_rn_f64_full
        .type           $__internal_0_$__cuda_sm20_div_rn_f64_full,@function
        .size           $__internal_0_$__cuda_sm20_div_rn_f64_full,($__internal_1_$__cuda_sm20_div_s64 - $__internal_0_$__cuda_sm20_div_rn_f64_full)
$__internal_0_$__cuda_sm20_div_rn_f64_full:
[C---:B------:R-:W-:Y:S01]  /*15d0*/  FSETP.GEU.AND P0, PT, |R5|.reuse, 1.469367938527859385e-39, PT ;  /* 0x001000000500780b */ /* 0x040fe20003f0e200 */
[----:B------:R-:W-:Y:S01]  /*15e0*/  IMAD.MOV.U32 R13, RZ, RZ, 0x1ca00000 ;  /* 0x1ca00000ff0d7424 */ /* 0x000fe200078e00ff */
[C---:B------:R-:W-:Y:S02]  /*15f0*/  LOP3.LUT R2, R5.reuse, 0x800fffff, RZ, 0xc0, !PT ;  /* 0x800fffff05027812 */ /* 0x040fe400078ec0ff */
[----:B------:R-:W-:Y:S02]  /*1600*/  MOV R14, 0x1 ;  /* 0x00000001000e7802 */ /* 0x000fe40000000f00 */
[----:B------:R-:W-:Y:S01]  /*1610*/  LOP3.LUT R3, R2, 0x3ff00000, RZ, 0xfc, !PT ;  /* 0x3ff0000002037812 */ /* 0x000fe200078efcff */
[----:B------:R-:W-:Y:S01]  /*1620*/  IMAD.MOV.U32 R2, RZ, RZ, R4 ;  /* 0x000000ffff027224 */ /* 0x000fe200078e0004 */
[----:B------:R-:W-:Y:S02]  /*1630*/  LOP3.LUT R17, R5, 0x7ff00000, RZ, 0xc0, !PT ;  /* 0x7ff0000005117812 */ /* 0x000fe400078ec0ff */
[----:B------:R-:W-:-:S03]  /*1640*/  LOP3.LUT R16, R7, 0x7ff00000, RZ, 0xc0, !PT ;  /* 0x7ff0000007107812 */ /* 0x000fc600078ec0ff */
[----:B------:R-:W-:Y:S01]  /*1650*/  @!P0 DMUL R2, R4, 8.98846567431157953865e+307 ;  /* 0x7fe0000004028828 */ /* 0x000fe20000000000 */
[----:B------:R-:W-:Y:S01]  /*1660*/  ISETP.GE.U32.AND P1, PT, R16, R17, PT ;  /* 0x000000111000720c */ /* 0x000fe20003f26070 */
[----:B------:R-:W-:-:S04]  /*1670*/  IMAD.MOV.U32 R23, RZ, RZ, R16 ;  /* 0x000000ffff177224 */ /* 0x000fc800078e0010 */
[----:B------:R-:W0:Y:S02]  /*1680*/  MUFU.RCP64H R15, R3 ;  /* 0x00000003000f7308 */ /* 0x000e240000001800 */
[----:B0-----:R-:W-:-:S08]  /*1690*/  DFMA R8, R14, -R2, 1 ;  /* 0x3ff000000e08742b */ /* 0x001fd00000000802 */
[----:B------:R-:W-:-:S08]  /*16a0*/  DFMA R8, R8, R8, R8 ;  /* 0x000000080808722b */ /* 0x000fd00000000008 */
[----:B------:R-:W-:Y:S01]  /*16b0*/  DFMA R14, R14, R8, R14 ;  /* 0x000000080e0e722b */ /* 0x000fe2000000000e */
[----:B------:R-:W-:Y:S01]  /*16c0*/  SEL R9, R13, 0x63400000, !P1 ;  /* 0x634000000d097807 */ /* 0x000fe20004800000 */
[----:B------:R-:W-:Y:S01]  /*16d0*/  IMAD.MOV.U32 R8, RZ, RZ, R6 ;  /* 0x000000ffff087224 */ /* 0x000fe200078e0006 */
[----:B------:R-:W-:Y:S02]  /*16e0*/  FSETP.GEU.AND P1, PT, |R7|, 1.469367938527859385e-39, PT ;  /* 0x001000000700780b */ /* 0x000fe40003f2e200 */
[----:B------:R-:W-:-:S03]  /*16f0*/  LOP3.LUT R9, R9, 0x800fffff, R7, 0xf8, !PT ;  /* 0x800fffff09097812 */ /* 0x000fc600078ef807 */
[----:B------:R-:W-:-:S08]  /*1700*/  DFMA R18, R14, -R2, 1 ;  /* 0x3ff000000e12742b */ /* 0x000fd00000000802 */
[----:B------:R-:W-:Y:S01]  /*1710*/  DFMA R14, R14, R18, R14 ;  /* 0x000000120e0e722b */ /* 0x000fe2000000000e */
[----:B------:R-:W-:Y:S10]  /*1720*/  @P1 BRA `(.L_x_17) ;  /* 0x0000000000201947 */ /* 0x000ff40003800000 */
[----:B------:R-:W-:Y:S01]  /*1730*/  LOP3.LUT R19, R5, 0x7ff00000, RZ, 0xc0, !PT ;  /* 0x7ff0000005137812 */ /* 0x000fe200078ec0ff */
[----:B------:R-:W-:-:S03]  /*1740*/  IMAD.MOV.U32 R18, RZ, RZ, RZ ;  /* 0x000000ffff127224 */ /* 0x000fc600078e00ff */
[----:B------:R-:W-:-:S04]  /*1750*/  ISETP.GE.U32.AND P1, PT, R16, R19, PT ;  /* 0x000000131000720c */ /* 0x000fc80003f26070 */
[----:B------:R-:W-:-:S04]  /*1760*/  SEL R19, R13, 0x63400000, !P1 ;  /* 0x634000000d137807 */ /* 0x000fc80004800000 */
[----:B------:R-:W-:-:S04]  /*1770*/  LOP3.LUT R19, R19, 0x80000000, R7, 0xf8, !PT ;  /* 0x8000000013137812 */ /* 0x000fc800078ef807 */
[----:B------:R-:W-:-:S06]  /*1780*/  LOP3.LUT R19, R19, 0x100000, RZ, 0xfc, !PT ;  /* 0x0010000013137812 */ /* 0x000fcc00078efcff */
[----:B------:R-:W-:-:S10]  /*1790*/  DFMA R8, R8, 2, -R18 ;  /* 0x400000000808782b */ /* 0x000fd40000000812 */
[----:B------:R-:W-:-:S07]  /*17a0*/  LOP3.LUT R23, R9, 0x7ff00000, RZ, 0xc0, !PT ;  /* 0x7ff0000009177812 */ /* 0x000fce00078ec0ff */
.L_x_17:
[----:B------:R-:W-:Y:S01]  /*17b0*/  IMAD.MOV.U32 R22, RZ, RZ, R17 ;  /* 0x000000ffff167224 */ /* 0x000fe200078e0011 */
[----:B------:R-:W-:Y:S01]  /*17c0*/  @!P0 LOP3.LUT R22, R3, 0x7ff00000, RZ, 0xc0, !PT ;  /* 0x7ff0000003168812 */ /* 0x000fe200078ec0ff */
[----:B------:R-:W-:Y:S01]  /*17d0*/  VIADD R17, R23, 0xffffffff ;  /* 0xffffffff17117836 */ /* 0x000fe20000000000 */
[----:B------:R-:W-:-:S03]  /*17e0*/  DMUL R18, R14, R8 ;  /* 0x000000080e127228 */ /* 0x000fc60000000000 */
[----:B------:R-:W-:Y:S01]  /*17f0*/  VIADD R24, R22, 0xffffffff ;  /* 0xffffffff16187836 */ /* 0x000fe20000000000 */
[----:B------:R-:W-:-:S04]  /*1800*/  ISETP.GT.U32.AND P0, PT, R17, 0x7feffffe, PT ;  /* 0x7feffffe1100780c */ /* 0x000fc80003f04070 */
[----:B------:R-:W-:Y:S01]  /*1810*/  ISETP.GT.U32.OR P0, PT, R24, 0x7feffffe, P0 ;  /* 0x7feffffe1800780c */ /* 0x000fe20000704470 */
[----:B------:R-:W-:-:S08]  /*1820*/  DFMA R20, R18, -R2, R8 ;  /* 0x800000021214722b */ /* 0x000fd00000000008 */
[----:B------:R-:W-:-:S04]  /*1830*/  DFMA R14, R14, R20, R18 ;  /* 0x000000140e0e722b */ /* 0x000fc80000000012 */
[----:B------:R-:W-:Y:S07]  /*1840*/  @P0 BRA `(.L_x_18) ;  /* 0x00000000006c0947 */ /* 0x000fee0003800000 */
[----:B------:R-:W-:-:S04]  /*1850*/  LOP3.LUT R7, R5, 0x7ff00000, RZ, 0xc0, !PT ;  /* 0x7ff0000005077812 */ /* 0x000fc800078ec0ff */
[CC--:B------:R-:W-:Y:S02]  /*1860*/  VIADDMNMX R6, R16.reuse, -R7.reuse, 0xb9600000, !PT ;  /* 0xb960000010067446 */ /* 0x0c0fe40007800907 */
[----:B------:R-:W-:Y:S02]  /*1870*/  ISETP.GE.U32.AND P0, PT, R16, R7, PT ;  /* 0x000000071000720c */ /* 0x000fe40003f06070 */
[----:B------:R-:W-:Y:S02]  /*1880*/  VIMNMX R6, PT, PT, R6, 0x46a00000, PT ;  /* 0x46a0000006067848 */ /* 0x000fe40003fe0100 */
[----:B------:R-:W-:-:S05]  /*1890*/  SEL R13, R13, 0x63400000, !P0 ;  /* 0x634000000d0d7807 */ /* 0x000fca0004000000 */
[----:B------:R-:W-:Y:S02]  /*18a0*/  IMAD.IADD R13, R6, 0x1, -R13 ;  /* 0x00000001060d7824 */ /* 0x000fe400078e0a0d */
[----:B------:R-:W-:-:S03]  /*18b0*/  IMAD.MOV.U32 R6, RZ, RZ, RZ ;  /* 0x000000ffff067224 */ /* 0x000fc600078e00ff */
[----:B------:R-:W-:-:S06]  /*18c0*/  IADD3 R7, PT, PT, R13, 0x7fe00000, RZ ;  /* 0x7fe000000d077810 */ /* 0x000fcc0007ffe0ff */
[----:B------:R-:W-:-:S10]  /*18d0*/  DMUL R16, R14, R6 ;  /* 0x000000060e107228 */ /* 0x000fd40000000000 */
[----:B------:R-:W-:-:S13]  /*18e0*/  FSETP.GTU.AND P0, PT, |R17|, 1.469367938527859385e-39, PT ;  /* 0x001000001100780b */ /* 0x000fda0003f0c200 */
[----:B------:R-:W-:Y:S05]  /*18f0*/  @P0 BRA `(.L_x_19) ;  /* 0x0000000000940947 */ /* 0x000fea0003800000 */
[----:B------:R-:W-:Y:S01]  /*1900*/  DFMA R2, R14, -R2, R8 ;  /* 0x800000020e02722b */ /* 0x000fe20000000008 */
[----:B------:R-:W-:-:S09]  /*1910*/  IMAD.MOV.U32 R6, RZ, RZ, RZ ;  /* 0x000000ffff067224 */ /* 0x000fd200078e00ff */
[C---:B------:R-:W-:Y:S02]  /*1920*/  FSETP.NEU.AND P0, PT, R3.reuse, RZ, PT ;  /* 0x000000ff0300720b */ /* 0x040fe40003f0d000 */
[----:B------:R-:W-:-:S04]  /*1930*/  LOP3.LUT R5, R3, 0x80000000, R5, 0x48, !PT ;  /* 0x8000000003057812 */ /* 0x000fc800078e4805 */
[----:B------:R-:W-:-:S07]  /*1940*/  LOP3.LUT R7, R5, R7, RZ, 0xfc, !PT ;  /* 0x0000000705077212 */ /* 0x000fce00078efcff */
[----:B------:R-:W-:Y:S05]  /*1950*/  @!P0 BRA `(.L_x_19) ;  /* 0x00000000007c8947 */ /* 0x000fea0003800000 */
[----:B------:R-:W-:Y:S01]  /*1960*/  IMAD.MOV R3, RZ, RZ, -R13 ;  /* 0x000000ffff037224 */ /* 0x000fe200078e0a0d */
[----:B------:R-:W-:Y:S01]  /*1970*/  DMUL.RP R6, R14, R6 ;  /* 0x000000060e067228 */ /* 0x000fe20000008000 */
[----:B------:R-:W-:Y:S01]  /*1980*/  IMAD.MOV.U32 R2, RZ, RZ, RZ ;  /* 0x000000ffff027224 */ /* 0x000fe200078e00ff */
[----:B------:R-:W-:-:S05]  /*1990*/  IADD3 R13, PT, PT, -R13, -0x43300000, RZ ;  /* 0xbcd000000d0d7810 */ /* 0x000fca0007ffe1ff */
[----:B------:R-:W-:-:S03]  /*19a0*/  DFMA R2, R16, -R2, R14 ;  /* 0x800000021002722b */ /* 0x000fc6000000000e */
[----:B------:R-:W-:-:S07]  /*19b0*/  LOP3.LUT R5, R7, R5, RZ, 0x3c, !PT ;  /* 0x0000000507057212 */ /* 0x000fce00078e3cff */
[----:B------:R-:W-:-:S04]  /*19c0*/  FSETP.NEU.AND P0, PT, |R3|, R13, PT ;  /* 0x0000000d0300720b */ /* 0x000fc80003f0d200 */
[----:B------:R-:W-:Y:S02]  /*19d0*/  FSEL R16, R6, R16, !P0 ;  /* 0x0000001006107208 */ /* 0x000fe40004000000 */
[----:B------:R-:W-:Y:S01]  /*19e0*/  FSEL R17, R5, R17, !P0 ;  /* 0x0000001105117208 */ /* 0x000fe20004000000 */
[----:B------:R-:W-:Y:S06]  /*19f0*/  BRA `(.L_x_19) ;  /* 0x0000000000547947 */ /* 0x000fec0003800000 */
.L_x_18:
[----:B------:R-:W-:-:S14]  /*1a00*/  DSETP.NAN.AND P0, PT, R6, R6, PT ;  /* 0x000000060600722a */ /* 0x000fdc0003f08000 */
[----:B------:R-:W-:Y:S05]  /*1a10*/  @P0 BRA `(.L_x_20) ;  /* 0x0000000000440947 */ /* 0x000fea0003800000 */
[----:B------:R-:W-:-:S14]  /*1a20*/  DSETP.NAN.AND P0, PT, R4, R4, PT ;  /* 0x000000040400722a */ /* 0x000fdc0003f08000 */
[----:B------:R-:W-:Y:S05]  /*1a30*/  @P0 BRA `(.L_x_21) ;  /* 0x0000000000300947 */ /* 0x000fea0003800000 */
[----:B------:R-:W-:Y:S01]  /*1a40*/  ISETP.NE.AND P0, PT, R23, R22, PT ;  /* 0x000000161700720c */ /* 0x000fe20003f05270 */
[----:B------:R-:W-:Y:S02]  /*1a50*/  IMAD.MOV.U32 R16, RZ, RZ, 0x0 ;  /* 0x00000000ff107424 */ /* 0x000fe400078e00ff */
[----:B------:R-:W-:-:S10]  /*1a60*/  IMAD.MOV.U32 R17, RZ, RZ, -0x80000 ;  /* 0xfff80000ff117424 */ /* 0x000fd400078e00ff */
[----:B------:R-:W-:Y:S05]  /*1a70*/  @!P0 BRA `(.L_x_19) ;  /* 0x0000000000348947 */ /* 0x000fea0003800000 */
[----:B------:R-:W-:Y:S02]  /*1a80*/  ISETP.NE.AND P0, PT, R23, 0x7ff00000, PT ;  /* 0x7ff000001700780c */ /* 0x000fe40003f05270 */
[----:B------:R-:W-:Y:S02]  /*1a90*/  LOP3.LUT R17, R7, 0x80000000, R5, 0x48, !PT ;  /* 0x8000000007117812 */ /* 0x000fe400078e4805 */
[----:B------:R-:W-:-:S13]  /*1aa0*/  ISETP.EQ.OR P0, PT, R22, RZ, !P0 ;  /* 0x000000ff1600720c */ /* 0x000fda0004702670 */
[----:B------:R-:W-:Y:S01]  /*1ab0*/  @P0 LOP3.LUT R2, R17, 0x7ff00000, RZ, 0xfc, !PT ;  /* 0x7ff0000011020812 */ /* 0x000fe200078efcff */
[----:B------:R-:W-:Y:S01]  /*1ac0*/  @!P0 IMAD.MOV.U32 R16, RZ, RZ, RZ ;  /* 0x000000ffff108224 */ /* 0x000fe200078e00ff */
[----:B------:R-:W-:-:S03]  /*1ad0*/  @P0 MOV R16, RZ ;  /* 0x000000ff00100202 */ /* 0x000fc60000000f00 */
[----:B------:R-:W-:Y:S01]  /*1ae0*/  @P0 IMAD.MOV.U32 R17, RZ, RZ, R2 ;  /* 0x000000ffff110224 */ /* 0x000fe200078e0002 */
[----:B------:R-:W-:Y:S06]  /*1af0*/  BRA `(.L_x_19) ;  /* 0x0000000000147947 */ /* 0x000fec0003800000 */
.L_x_21:
[----:B------:R-:W-:Y:S01]  /*1b00*/  LOP3.LUT R17, R5, 0x80000, RZ, 0xfc, !PT ;  /* 0x0008000005117812 */ /* 0x000fe200078efcff */
[----:B------:R-:W-:Y:S01]  /*1b10*/  IMAD.MOV.U32 R16, RZ, RZ, R4 ;  /* 0x000000ffff107224 */ /* 0x000fe200078e0004 */
[----:B------:R-:W-:Y:S06]  /*1b20*/  BRA `(.L_x_19) ;  /* 0x0000000000087947 */ /* 0x000fec0003800000 */
.L_x_20:
[----:B------:R-:W-:Y:S01]  /*1b30*/  LOP3.LUT R17, R7, 0x80000, RZ, 0xfc, !PT ;  /* 0x0008000007117812 */ /* 0x000fe200078efcff */
[----:B------:R-:W-:-:S07]  /*1b40*/  IMAD.MOV.U32 R16, RZ, RZ, R6 ;  /* 0x000000ffff107224 */ /* 0x000fce00078e0006 */
.L_x_19:
[----:B------:R-:W-:Y:S02]  /*1b50*/  IMAD.MOV.U32 R13, RZ, RZ, 0x0 ;  /* 0x00000000ff0d7424 */ /* 0x000fe400078e00ff */
[----:B------:R-:W-:Y:S02]  /*1b60*/  IMAD.MOV.U32 R2, RZ, RZ, R16 ;  /* 0x000000ffff027224 */ /* 0x000fe400078e0010 */
[----:B------:R-:W-:Y:S01]  /*1b70*/  IMAD.MOV.U32 R3, RZ, RZ, R17 ;  /* 0x000000ffff037224 */ /* 0x000fe200078e0011 */
[----:B------:R-:W-:Y:S06]  /*1b80*/  RET.REL.NODEC R12 `(_Z11convolutionPlS_S_iii) ;  /* 0xffffffe40c1c7950 */ /* 0x000fec0003c3ffff */
        .weak           $__internal_1_$__cuda_sm20_div_s64
        .type           $__internal_1_$__cuda_sm20_div_s64,@function
        .size           $__internal_1_$__cuda_sm20_div_s64,(.L_x_24 - $__internal_1_$__cuda_sm20_div_s64)
$__internal_1_$__cuda_sm20_div_s64:
[----:B------:R-:W0:Y:S01]  /*1b90*/  LDC R0, c[0x0][0x3a0] ;  /* 0x0000e800ff007b82 */ /* 0x000e220000000800 */
[----:B------:R-:W-:Y:S02]  /*1ba0*/  ISETP.LE.AND P1, PT, RZ, UR8, PT ;  /* 0x00000008ff007c0c */ /* 0x000fe4000bf23270 */
[----:B0-----:R-:W-:-:S04]  /*1bb0*/  IADD3 R3, P0, PT, RZ, -R0, RZ ;  /* 0x80000000ff037210 */ /* 0x001fc80007f1e0ff */
[----:B------:R-:W-:Y:S01]  /*1bc0*/  SEL R2, R3, R0, !P1 ;  /* 0x0000000003027207 */ /* 0x000fe20004800000 */
[----:B------:R-:W-:-:S05]  /*1bd0*/  IMAD.X R5, RZ, RZ, ~UR8, P0 ;  /* 0x80000008ff057e24 */ /* 0x000fca00080e06ff */
[----:B------:R-:W-:-:S04]  /*1be0*/  SEL R3, R5, UR8, !P1 ;  /* 0x0000000805037c07 */ /* 0x000fc8000c800000 */
[----:B------:R-:W0:Y:S08]  /*1bf0*/  I2F.U64.RP R5, R2 ;  /* 0x0000000200057312 */ /* 0x000e300000309000 */
[----:B0-----:R-:W0:Y:S02]  /*1c00*/  MUFU.RCP R5, R5 ;  /* 0x0000000500057308 */ /* 0x001e240000001000 */
[----:B0-----:R-:W-:-:S06]  /*1c10*/  IADD3 R6, PT, PT, R5, 0x1ffffffe, RZ ;  /* 0x1ffffffe05067810 */ /* 0x001fcc0007ffe0ff */
[----:B------:R-:W0:Y:S02]  /*1c20*/  F2I.U64.TRUNC R6, R6 ;  /* 0x0000000600067311 */ /* 0x000e24000020d800 */
[----:B0-----:R-:W-:-:S04]  /*1c30*/  IMAD.WIDE.U32 R8, R6, R2, RZ ;  /* 0x0000000206087225 */ /* 0x001fc800078e00ff */
[----:B------:R-:W-:Y:S01]  /*1c40*/  IMAD R9, R6, R3, R9 ;  /* 0x0000000306097224 */ /* 0x000fe200078e0209 */
[----:B------:R-:W-:-:S03]  /*1c50*/  IADD3 R13, P0, PT, RZ, -R8, RZ ;  /* 0x80000008ff0d7210 */ /* 0x000fc60007f1e0ff */
[----:B------:R-:W-:Y:S02]  /*1c60*/  IMAD R9, R7, R2, R9 ;  /* 0x0000000207097224 */ /* 0x000fe400078e0209 */
[----:B------:R-:W-:-:S04]  /*1c70*/  IMAD.HI.U32 R8, R6, R13, RZ ;  /* 0x0000000d06087227 */ /* 0x000fc800078e00ff */
[----:B------:R-:W-:Y:S02]  /*1c80*/  IMAD.X R15, RZ, RZ, ~R9, P0 ;  /* 0x000000ffff0f7224 */ /* 0x000fe400000e0e09 */
[----:B------:R-:W-:Y:S02]  /*1c90*/  IMAD.MOV.U32 R9, RZ, RZ, R6 ;  /* 0x000000ffff097224 */ /* 0x000fe400078e0006 */
[-C--:B------:R-:W-:Y:S02]  /*1ca0*/  IMAD R17, R7, R15.reuse, RZ ;  /* 0x0000000f07117224 */ /* 0x080fe400078e02ff */
[----:B------:R-:W-:-:S04]  /*1cb0*/  IMAD.WIDE.U32 R8, P0, R6, R15, R8 ;  /* 0x0000000f06087225 */ /* 0x000fc80007800008 */
[----:B------:R-:W-:-:S04]  /*1cc0*/  IMAD.HI.U32 R5, R7, R15, RZ ;  /* 0x0000000f07057227 */ /* 0x000fc800078e00ff */
[----:B------:R-:W-:-:S04]  /*1cd0*/  IMAD.HI.U32 R8, P2, R7, R13, R8 ;  /* 0x0000000d07087227 */ /* 0x000fc80007840008 */
[----:B------:R-:W-:Y:S01]  /*1ce0*/  IMAD.X R5, R5, 0x1, R7, P0 ;  /* 0x0000000105057824 */ /* 0x000fe200000e0607 */
[----:B------:R-:W-:-:S04]  /*1cf0*/  IADD3 R9, P3, PT, R17, R8, RZ ;  /* 0x0000000811097210 */ /* 0x000fc80007f7e0ff */
[----:B------:R-:W-:Y:S01]  /*1d00*/  IADD3.X R5, PT, PT, RZ, RZ, R5, P3, P2 ;  /* 0x000000ffff057210 */ /* 0x000fe20001fe4405 */
[----:B------:R-:W-:-:S04]  /*1d10*/  IMAD.WIDE.U32 R6, R9, R2, RZ ;  /* 0x0000000209067225 */ /* 0x000fc800078e00ff */
[----:B------:R-:W-:Y:S01]  /*1d20*/  IMAD R7, R9, R3, R7 ;  /* 0x0000000309077224 */ /* 0x000fe200078e0207 */
[----:B------:R-:W-:-:S03]  /*1d30*/  IADD3 R13, P0, PT, RZ, -R6, RZ ;  /* 0x80000006ff0d7210 */ /* 0x000fc60007f1e0ff */
[----:B------:R-:W-:Y:S02]  /*1d40*/  IMAD R7, R5, R2, R7 ;  /* 0x0000000205077224 */ /* 0x000fe400078e0207 */
[----:B------:R-:W-:-:S04]  /*1d50*/  IMAD.HI.U32 R8, R9, R13, RZ ;  /* 0x0000000d09087227 */ /* 0x000fc800078e00ff */
[----:B------:R-:W-:Y:S02]  /*1d60*/  IMAD.X R6, RZ, RZ, ~R7, P0 ;  /* 0x000000ffff067224 */ /* 0x000fe400000e0e07 */
[----:B------:R-:W-:Y:S02]  /*1d70*/  IMAD.MOV.U32 R7, RZ, RZ, RZ ;  /* 0x000000ffff077224 */ /* 0x000fe400078e00ff */
[----:B------:R-:W-:-:S04]  /*1d80*/  IMAD.WIDE.U32 R8, P0, R9, R6, R8 ;  /* 0x0000000609087225 */ /* 0x000fc80007800008 */
[C---:B------:R-:W-:Y:S02]  /*1d90*/  IMAD R12, R5.reuse, R6, RZ ;  /* 0x00000006050c7224 */ /* 0x040fe400078e02ff */
[----:B------:R-:W-:-:S04]  /*1da0*/  IMAD.HI.U32 R9, P2, R5, R13, R8 ;  /* 0x0000000d05097227 */ /* 0x000fc80007840008 */
[----:B------:R-:W-:Y:S01]  /*1db0*/  IMAD.HI.U32 R8, R5, R6, RZ ;  /* 0x0000000605087227 */ /* 0x000fe200078e00ff */
[----:B------:R-:W-:-:S03]  /*1dc0*/  IADD3 R9, P3, PT, R12, R9, RZ ;  /* 0x000000090c097210 */ /* 0x000fc60007f7e0ff */
[----:B------:R-:W-:Y:S02]  /*1dd0*/  IMAD.X R5, R8, 0x1, R5, P0 ;  /* 0x0000000108057824 */ /* 0x000fe400000e0605 */
[----:B------:R-:W-:-:S03]  /*1de0*/  IMAD.HI.U32 R6, R9, R10, RZ ;  /* 0x0000000a09067227 */ /* 0x000fc600078e00ff */
[----:B------:R-:W-:Y:S01]  /*1df0*/  IADD3.X R5, PT, PT, RZ, RZ, R5, P3, P2 ;  /* 0x000000ffff057210 */ /* 0x000fe20001fe4405 */
[----:B------:R-:W-:-:S04]  /*1e00*/  IMAD.WIDE.U32 R6, RZ, R9, R6 ;  /* 0x00000009ff067225 */ /* 0x000fc800078e0006 */
[----:B------:R-:W-:-:S05]  /*1e10*/  IMAD.HI.U32 R5, P0, R5, R10, R6 ;  /* 0x0000000a05057227 */ /* 0x000fca0007800006 */
[----:B------:R-:W-:Y:S01]  /*1e20*/  IADD3 R9, P2, PT, RZ, R5, RZ ;  /* 0x00000005ff097210 */ /* 0x000fe20007f5e0ff */
[----:B------:R-:W-:-:S04]  /*1e30*/  IMAD.X R5, RZ, RZ, RZ, P0 ;  /* 0x000000ffff057224 */ /* 0x000fc800000e06ff */
[----:B------:R-:W-:Y:S01]  /*1e40*/  IMAD.WIDE.U32 R6, R9, R2, RZ ;  /* 0x0000000209067225 */ /* 0x000fe200078e00ff */
[----:B------:R-:W-:-:S03]  /*1e50*/  IADD3.X R5, PT, PT, RZ, R5, RZ, P2, !PT ;  /* 0x00000005ff057210 */ /* 0x000fc600017fe4ff */
[C---:B------:R-:W-:Y:S01]  /*1e60*/  IMAD R7, R9.reuse, R3, R7 ;  /* 0x0000000309077224 */ /* 0x040fe200078e0207 */
[----:B------:R-:W-:Y:S02]  /*1e70*/  IADD3 R15, P2, PT, -R6, R10, RZ ;  /* 0x0000000a060f7210 */ /* 0x000fe40007f5e1ff */
[----:B------:R-:W-:Y:S01]  /*1e80*/  IADD3 R6, P3, PT, R9, 0x1, RZ ;  /* 0x0000000109067810 */ /* 0x000fe20007f7e0ff */
[-C--:B------:R-:W-:Y:S01]  /*1e90*/  IMAD R7, R5, R2.reuse, R7 ;  /* 0x0000000205077224 */ /* 0x080fe200078e0207 */
[----:B------:R-:W-:-:S03]  /*1ea0*/  ISETP.GE.U32.AND P0, PT, R15, R2, PT ;  /* 0x000000020f00720c */ /* 0x000fc60003f06070 */
[----:B------:R-:W-:Y:S01]  /*1eb0*/  IMAD.X R17, RZ, RZ, ~R7, P2 ;  /* 0x000000ffff117224 */ /* 0x000fe200010e0e07 */
[----:B------:R-:W-:Y:S01]  /*1ec0*/  IADD3 R7, P2, PT, R15, -R2, RZ ;  /* 0x800000020f077210 */ /* 0x000fe20007f5e0ff */
[----:B------:R-:W-:-:S03]  /*1ed0*/  IMAD.X R8, RZ, RZ, R5, P3 ;  /* 0x000000ffff087224 */ /* 0x000fc600018e0605 */
[C---:B------:R-:W-:Y:S01]  /*1ee0*/  ISETP.GE.U32.AND.EX P0, PT, R17.reuse, R3, PT, P0 ;  /* 0x000000031100720c */ /* 0x040fe20003f06100 */
[----:B------:R-:W-:-:S03]  /*1ef0*/  IMAD.X R13, R17, 0x1, ~R3, P2 ;  /* 0x00000001110d7824 */ /* 0x000fc600010e0e03 */
[----:B------:R-:W-:Y:S02]  /*1f00*/  SEL R7, R7, R15, P0 ;  /* 0x0000000f07077207 */ /* 0x000fe40000000000 */
[----:B------:R-:W-:Y:S02]  /*1f10*/  SEL R9, R6, R9, P0 ;  /* 0x0000000906097207 */ /* 0x000fe40000000000 */
[----:B------:R-:W-:Y:S02]  /*1f20*/  SEL R13, R13, R17, P0 ;  /* 0x000000110d0d7207 */ /* 0x000fe40000000000 */
[----:B------:R-:W-:Y:S02]  /*1f30*/  ISETP.GE.U32.AND P2, PT, R7, R2, PT ;  /* 0x000000020700720c */ /* 0x000fe40003f46070 */
[----:B------:R-:W-:Y:S01]  /*1f40*/  SEL R6, R8, R5, P0 ;  /* 0x0000000508067207 */ /* 0x000fe20000000000 */
[----:B------:R-:W-:Y:S01]  /*1f50*/  IMAD.MOV.U32 R5, RZ, RZ, 0x0 ;  /* 0x00000000ff057424 */ /* 0x000fe200078e00ff */
[----:B------:R-:W-:-:S02]  /*1f60*/  IADD3 R2, P3, PT, R9, 0x1, RZ ;  /* 0x0000000109027810 */ /* 0x000fc40007f7e0ff */
[----:B------:R-:W-:-:S03]  /*1f70*/  ISETP.GE.U32.AND.EX P0, PT, R13, R3, PT, P2 ;  /* 0x000000030d00720c */ /* 0x000fc60003f06120 */
[----:B------:R-:W-:Y:S01]  /*1f80*/  IMAD.X R7, RZ, RZ, R6, P3 ;  /* 0x000000ffff077224 */ /* 0x000fe200018e0606 */
[----:B------:R-:W-:-:S04]  /*1f90*/  SEL R2, R2, R9, P0 ;  /* 0x0000000902027207 */ /* 0x000fc80000000000 */
[----:B------:R-:W-:Y:S02]  /*1fa0*/  SEL R7, R7, R6, P0 ;  /* 0x0000000607077207 */ /* 0x000fe40000000000 */
[-C--:B------:R-:W-:Y:S02]  /*1fb0*/  IADD3 R3, P2, PT, RZ, -R2.reuse, RZ ;  /* 0x80000002ff037210 */ /* 0x080fe40007f5e0ff */
[----:B------:R-:W-:Y:S02]  /*1fc0*/  ISETP.NE.U32.AND P0, PT, R0, RZ, PT ;  /* 0x000000ff0000720c */ /* 0x000fe40003f05070 */
[----:B------:R-:W-:Y:S01]  /*1fd0*/  SEL R0, R3, R2, !P1 ;  /* 0x0000000203007207 */ /* 0x000fe20004800000 */
[----:B------:R-:W-:Y:S01]  /*1fe0*/  IMAD.X R6, RZ, RZ, ~R7, P2 ;  /* 0x000000ffff067224 */ /* 0x000fe200010e0e07 */
[----:B------:R-:W-:-:S04]  /*1ff0*/  ISETP.NE.AND.EX P0, PT, RZ, UR8, PT, P0 ;  /* 0x00000008ff007c0c */ /* 0x000fc8000bf05300 */
[----:B------:R-:W-:Y:S02]  /*2000*/  SEL R7, R6, R7, !P1 ;  /* 0x0000000706077207 */ /* 0x000fe40004800000 */
[----:B------:R-:W-:Y:S02]  /*2010*/  SEL R0, R0, 0xffffffff, P0 ;  /* 0xffffffff00007807 */ /* 0x000fe40000000000 */
[----:B------:R-:W-:Y:S01]  /*2020*/  SEL R7, R7, 0xffffffff, P0 ;  /* 0xffffffff07077807 */ /* 0x000fe20000000000 */
[----:B------:R-:W-:Y:S06]  /*2030*/  RET.REL.NODEC R4 `(_Z11convolutionPlS_S_iii) ;  /* 0xffffffdc04f07950 */ /* 0x000fec0003c3ffff */
.L_x_22:
[----:B------:R-:W-:-:S00]  /*2040*/  BRA `(.L_x_22) ;  /* 0xfffffffc00fc7947 */ /* 0x000fc0000383ffff */
[----:B------:R-:W-:-:S00]  /*2050*/  NOP ;  /* 0x0000000000007918 */ /* 0x000fc00000000000 */
        /* <DEDUP_REMOVED lines=10> */
.L_x_24:


//--------------------- .nv.shared._Z11convolutionPlS_S_iii --------------------------
	.section	.nv.shared._Z11convolutionPlS_S_iii,"aw",@nobits
	.sectionflags	@""
	.align	16
	.zero		1024


//--------------------- .nv.shared.reserved.0     --------------------------
	.section	.nv.shared.reserved.0,"aw",@nobits
	.weak		__nv_reservedSMEM_offset_0_alias
	.size		__nv_reservedSMEM_offset_0_alias, 0, 64
	.other		__nv_reservedSMEM_offset_0_alias,@"STO_CUDA_RESERVED_SHARED STV_DEFAULT"
__nv_reservedSMEM_offset_0_alias:
	.zero		0
	.zero		64


//--------------------- .nv.constant0._Z11convolutionPlS_S_iii --------------------------
	.section	.nv.constant0._Z11convolutionPlS_S_iii,"a",@progbits
	.sectionflags	@""
	.align	4
.nv.constant0._Z11convolutionPlS_S_iii:
	.zero		932


//--------------------- SYMBOLS --------------------------

	.type		.nv.reservedSmem.offset0,@object
	.size		.nv.reservedSmem.offset0,0x4
	.type		.nv.reservedSmem.cap,@object
	.size		.nv.reservedSmem.cap,0x4
